//
// Generated by NVIDIA NVVM Compiler
//
// Compiler Build ID: CL-36424714
// Cuda compilation tools, release 13.0, V13.0.88
// Based on NVVM 20.0.0
//

.version 9.0
.target sm_100
.address_size 64

	// .globl	_Z10_matrixMulPKfS0_Pfiii
// _ZZ12_matrixMulShPKfS0_PfiiiE5arrAs has been demoted
// _ZZ12_matrixMulShPKfS0_PfiiiE5arrBs has been demoted
// _ZZ14_matrixMulShBcPKfS0_PfiiiE5arrAs has been demoted
// _ZZ14_matrixMulShBcPKfS0_PfiiiE5arrBs has been demoted
// _ZZ16_matrixMulShBcPdPKfS0_PfiiiE5arrAs has been demoted
// _ZZ16_matrixMulShBcPdPKfS0_PfiiiE5arrBs has been demoted

.visible .entry _Z10_matrixMulPKfS0_Pfiii(
	.param .u64 .ptr .align 1 _Z10_matrixMulPKfS0_Pfiii_param_0,
	.param .u64 .ptr .align 1 _Z10_matrixMulPKfS0_Pfiii_param_1,
	.param .u64 .ptr .align 1 _Z10_matrixMulPKfS0_Pfiii_param_2,
	.param .u32 _Z10_matrixMulPKfS0_Pfiii_param_3,
	.param .u32 _Z10_matrixMulPKfS0_Pfiii_param_4,
	.param .u32 _Z10_matrixMulPKfS0_Pfiii_param_5
)
{
	.reg .pred 	%p<14>;
	.reg .b32 	%r<89>;
	.reg .b32 	%f<55>;
	.reg .b64 	%rd<69>;

	ld.param.u64 	%rd5, [_Z10_matrixMulPKfS0_Pfiii_param_0];
	ld.param.u64 	%rd6, [_Z10_matrixMulPKfS0_Pfiii_param_1];
	ld.param.u64 	%rd4, [_Z10_matrixMulPKfS0_Pfiii_param_2];
	ld.param.u32 	%r44, [_Z10_matrixMulPKfS0_Pfiii_param_3];
	ld.param.u32 	%r42, [_Z10_matrixMulPKfS0_Pfiii_param_4];
	ld.param.u32 	%r43, [_Z10_matrixMulPKfS0_Pfiii_param_5];
	cvta.to.global.u64 	%rd1, %rd6;
	cvta.to.global.u64 	%rd2, %rd5;
	mov.u32 	%r45, %ntid.x;
	mov.u32 	%r46, %ctaid.x;
	mov.u32 	%r47, %tid.x;
	mad.lo.s32 	%r48, %r45, %r46, %r47;
	div.s32 	%r1, %r48, %r43;
	mul.lo.s32 	%r49, %r1, %r43;
	sub.s32 	%r2, %r48, %r49;
	setp.ge.u32 	%p1, %r1, %r44;
	setp.ge.u32 	%p2, %r2, %r43;
	or.pred  	%p3, %p1, %p2;
	setp.lt.s32 	%p4, %r42, 1;
	or.pred  	%p5, %p3, %p4;
	@%p5 bra 	$L__BB0_12;
	cvta.to.global.u64 	%rd7, %rd4;
	mul.lo.s32 	%r3, %r1, %r42;
	mad.lo.s32 	%r51, %r1, %r43, %r2;
	mul.wide.u32 	%rd8, %r51, 4;
	add.s64 	%rd3, %rd7, %rd8;
	ld.global.f32 	%f52, [%rd3];
	and.b32  	%r4, %r42, 7;
	setp.lt.u32 	%p6, %r42, 8;
	mov.b32 	%r87, 0;
	@%p6 bra 	$L__BB0_4;
	and.b32  	%r87, %r42, 2147483640;
	neg.s32 	%r85, %r87;
	add.s32 	%r84, %r2, %r43;
	shl.b32 	%r8, %r43, 3;
	shl.b32 	%r52, %r43, 1;
	add.s32 	%r83, %r2, %r52;
	mad.lo.s32 	%r82, %r43, 3, %r2;
	shl.b32 	%r53, %r43, 2;
	add.s32 	%r81, %r2, %r53;
	mad.lo.s32 	%r80, %r43, 5, %r2;
	mad.lo.s32 	%r79, %r43, 6, %r2;
	mad.lo.s32 	%r78, %r43, 7, %r2;
	add.s32 	%r76, %r3, 3;
	mov.u32 	%r77, %r2;
$L__BB0_3:
	.pragma "nounroll";
	add.s32 	%r54, %r76, -3;
	mul.wide.u32 	%rd9, %r54, 4;
	add.s64 	%rd10, %rd2, %rd9;
	ld.global.f32 	%f9, [%rd10];
	mul.wide.u32 	%rd11, %r77, 4;
	add.s64 	%rd12, %rd1, %rd11;
	ld.global.f32 	%f10, [%rd12];
	fma.rn.f32 	%f11, %f9, %f10, %f52;
	st.global.f32 	[%rd3], %f11;
	add.s32 	%r55, %r76, -2;
	mul.wide.u32 	%rd13, %r55, 4;
	add.s64 	%rd14, %rd2, %rd13;
	ld.global.f32 	%f12, [%rd14];
	mul.wide.u32 	%rd15, %r84, 4;
	add.s64 	%rd16, %rd1, %rd15;
	ld.global.f32 	%f13, [%rd16];
	fma.rn.f32 	%f14, %f12, %f13, %f11;
	st.global.f32 	[%rd3], %f14;
	add.s32 	%r56, %r76, -1;
	mul.wide.u32 	%rd17, %r56, 4;
	add.s64 	%rd18, %rd2, %rd17;
	ld.global.f32 	%f15, [%rd18];
	mul.wide.u32 	%rd19, %r83, 4;
	add.s64 	%rd20, %rd1, %rd19;
	ld.global.f32 	%f16, [%rd20];
	fma.rn.f32 	%f17, %f15, %f16, %f14;
	st.global.f32 	[%rd3], %f17;
	add.s32 	%r57, %r76, 4;
	mul.wide.u32 	%rd21, %r76, 4;
	add.s64 	%rd22, %rd2, %rd21;
	ld.global.f32 	%f18, [%rd22];
	mul.wide.u32 	%rd23, %r82, 4;
	add.s64 	%rd24, %rd1, %rd23;
	ld.global.f32 	%f19, [%rd24];
	fma.rn.f32 	%f20, %f18, %f19, %f17;
	st.global.f32 	[%rd3], %f20;
	add.s32 	%r58, %r76, 1;
	mul.wide.u32 	%rd25, %r58, 4;
	add.s64 	%rd26, %rd2, %rd25;
	ld.global.f32 	%f21, [%rd26];
	mul.wide.u32 	%rd27, %r81, 4;
	add.s64 	%rd28, %rd1, %rd27;
	ld.global.f32 	%f22, [%rd28];
	fma.rn.f32 	%f23, %f21, %f22, %f20;
	st.global.f32 	[%rd3], %f23;
	add.s32 	%r59, %r76, 2;
	mul.wide.u32 	%rd29, %r59, 4;
	add.s64 	%rd30, %rd2, %rd29;
	ld.global.f32 	%f24, [%rd30];
	mul.wide.u32 	%rd31, %r80, 4;
	add.s64 	%rd32, %rd1, %rd31;
	ld.global.f32 	%f25, [%rd32];
	fma.rn.f32 	%f26, %f24, %f25, %f23;
	st.global.f32 	[%rd3], %f26;
	add.s32 	%r60, %r76, 3;
	mul.wide.u32 	%rd33, %r60, 4;
	add.s64 	%rd34, %rd2, %rd33;
	ld.global.f32 	%f27, [%rd34];
	mul.wide.u32 	%rd35, %r79, 4;
	add.s64 	%rd36, %rd1, %rd35;
	ld.global.f32 	%f28, [%rd36];
	fma.rn.f32 	%f29, %f27, %f28, %f26;
	st.global.f32 	[%rd3], %f29;
	mul.wide.u32 	%rd37, %r57, 4;
	add.s64 	%rd38, %rd2, %rd37;
	ld.global.f32 	%f30, [%rd38];
	mul.wide.u32 	%rd39, %r78, 4;
	add.s64 	%rd40, %rd1, %rd39;
	ld.global.f32 	%f31, [%rd40];
	fma.rn.f32 	%f52, %f30, %f31, %f29;
	st.global.f32 	[%rd3], %f52;
	add.s32 	%r85, %r85, 8;
	add.s32 	%r84, %r84, %r8;
	add.s32 	%r83, %r83, %r8;
	add.s32 	%r82, %r82, %r8;
	add.s32 	%r81, %r81, %r8;
	add.s32 	%r80, %r80, %r8;
	add.s32 	%r79, %r79, %r8;
	add.s32 	%r78, %r78, %r8;
	add.s32 	%r77, %r77, %r8;
	add.s32 	%r76, %r76, 8;
	setp.ne.s32 	%p7, %r85, 0;
	@%p7 bra 	$L__BB0_3;
$L__BB0_4:
	setp.eq.s32 	%p8, %r4, 0;
	@%p8 bra 	$L__BB0_12;
	and.b32  	%r37, %r42, 3;
	setp.lt.u32 	%p9, %r4, 4;
	@%p9 bra 	$L__BB0_7;
	add.s32 	%r61, %r87, %r3;
	mul.wide.u32 	%rd41, %r61, 4;
	add.s64 	%rd42, %rd2, %rd41;
	ld.global.f32 	%f32, [%rd42];
	mad.lo.s32 	%r62, %r87, %r43, %r2;
	mul.wide.u32 	%rd43, %r62, 4;
	add.s64 	%rd44, %rd1, %rd43;
	ld.global.f32 	%f33, [%rd44];
	fma.rn.f32 	%f34, %f32, %f33, %f52;
	st.global.f32 	[%rd3], %f34;
	add.s32 	%r63, %r61, 1;
	mul.wide.u32 	%rd45, %r63, 4;
	add.s64 	%rd46, %rd2, %rd45;
	ld.global.f32 	%f35, [%rd46];
	add.s32 	%r64, %r62, %r43;
	mul.wide.u32 	%rd47, %r64, 4;
	add.s64 	%rd48, %rd1, %rd47;
	ld.global.f32 	%f36, [%rd48];
	fma.rn.f32 	%f37, %f35, %f36, %f34;
	st.global.f32 	[%rd3], %f37;
	add.s32 	%r65, %r61, 2;
	mul.wide.u32 	%rd49, %r65, 4;
	add.s64 	%rd50, %rd2, %rd49;
	ld.global.f32 	%f38, [%rd50];
	add.s32 	%r66, %r64, %r43;
	mul.wide.u32 	%rd51, %r66, 4;
	add.s64 	%rd52, %rd1, %rd51;
	ld.global.f32 	%f39, [%rd52];
	fma.rn.f32 	%f40, %f38, %f39, %f37;
	st.global.f32 	[%rd3], %f40;
	add.s32 	%r67, %r61, 3;
	mul.wide.u32 	%rd53, %r67, 4;
	add.s64 	%rd54, %rd2, %rd53;
	ld.global.f32 	%f41, [%rd54];
	add.s32 	%r68, %r66, %r43;
	mul.wide.u32 	%rd55, %r68, 4;
	add.s64 	%rd56, %rd1, %rd55;
	ld.global.f32 	%f42, [%rd56];
	fma.rn.f32 	%f52, %f41, %f42, %f40;
	st.global.f32 	[%rd3], %f52;
	add.s32 	%r87, %r87, 4;
$L__BB0_7:
	setp.eq.s32 	%p10, %r37, 0;
	@%p10 bra 	$L__BB0_12;
	setp.eq.s32 	%p11, %r37, 1;
	@%p11 bra 	$L__BB0_10;
	add.s32 	%r69, %r87, %r3;
	mul.wide.u32 	%rd57, %r69, 4;
	add.s64 	%rd58, %rd2, %rd57;
	ld.global.f32 	%f43, [%rd58];
	mad.lo.s32 	%r70, %r87, %r43, %r2;
	mul.wide.u32 	%rd59, %r70, 4;
	add.s64 	%rd60, %rd1, %rd59;
	ld.global.f32 	%f44, [%rd60];
	fma.rn.f32 	%f45, %f43, %f44, %f52;
	st.global.f32 	[%rd3], %f45;
	add.s32 	%r71, %r69, 1;
	mul.wide.u32 	%rd61, %r71, 4;
	add.s64 	%rd62, %rd2, %rd61;
	ld.global.f32 	%f46, [%rd62];
	add.s32 	%r72, %r70, %r43;
	mul.wide.u32 	%rd63, %r72, 4;
	add.s64 	%rd64, %rd1, %rd63;
	ld.global.f32 	%f47, [%rd64];
	fma.rn.f32 	%f52, %f46, %f47, %f45;
	st.global.f32 	[%rd3], %f52;
	add.s32 	%r87, %r87, 2;
$L__BB0_10:
	and.b32  	%r73, %r42, 1;
	setp.eq.b32 	%p12, %r73, 1;
	not.pred 	%p13, %p12;
	@%p13 bra 	$L__BB0_12;
	add.s32 	%r74, %r87, %r3;
	mul.wide.u32 	%rd65, %r74, 4;
	add.s64 	%rd66, %rd2, %rd65;
	ld.global.f32 	%f48, [%rd66];
	mad.lo.s32 	%r75, %r87, %r43, %r2;
	mul.wide.u32 	%rd67, %r75, 4;
	add.s64 	%rd68, %rd1, %rd67;
	ld.global.f32 	%f49, [%rd68];
	fma.rn.f32 	%f50, %f48, %f49, %f52;
	st.global.f32 	[%rd3], %f50;
$L__BB0_12:
	ret;

}
	// .globl	_Z12_matrixMulShPKfS0_Pfiii
.visible .entry _Z12_matrixMulShPKfS0_Pfiii(
	.param .u64 .ptr .align 1 _Z12_matrixMulShPKfS0_Pfiii_param_0,
	.param .u64 .ptr .align 1 _Z12_matrixMulShPKfS0_Pfiii_param_1,
	.param .u64 .ptr .align 1 _Z12_matrixMulShPKfS0_Pfiii_param_2,
	.param .u32 _Z12_matrixMulShPKfS0_Pfiii_param_3,
	.param .u32 _Z12_matrixMulShPKfS0_Pfiii_param_4,
	.param .u32 _Z12_matrixMulShPKfS0_Pfiii_param_5
)
{
	.reg .pred 	%p<8>;
	.reg .b32 	%r<45>;
	.reg .b32 	%f<63>;
	.reg .b64 	%rd<13>;
	// demoted variable
	.shared .align 4 .b8 _ZZ12_matrixMulShPKfS0_PfiiiE5arrAs[1024];
	// demoted variable
	.shared .align 4 .b8 _ZZ12_matrixMulShPKfS0_PfiiiE5arrBs[1024];
	ld.param.u64 	%rd3, [_Z12_matrixMulShPKfS0_Pfiii_param_0];
	ld.param.u64 	%rd4, [_Z12_matrixMulShPKfS0_Pfiii_param_1];
	ld.param.u64 	%rd5, [_Z12_matrixMulShPKfS0_Pfiii_param_2];
	ld.param.u32 	%r23, [_Z12_matrixMulShPKfS0_Pfiii_param_3];
	ld.param.u32 	%r24, [_Z12_matrixMulShPKfS0_Pfiii_param_4];
	ld.param.u32 	%r25, [_Z12_matrixMulShPKfS0_Pfiii_param_5];
	mov.u32 	%r26, %ntid.x;
	mov.u32 	%r27, %ctaid.x;
	mov.u32 	%r42, %tid.x;
	mad.lo.s32 	%r2, %r26, %r27, %r42;
	mov.u32 	%r28, %ntid.y;
	mov.u32 	%r29, %ctaid.y;
	mov.u32 	%r40, %tid.y;
	mad.lo.s32 	%r4, %r28, %r29, %r40;
	setp.lt.s32 	%p1, %r24, 1;
	mov.f32 	%f62, 0f00000000;
	@%p1 bra 	$L__BB1_7;
	add.s32 	%r30, %r24, 15;
	shr.u32 	%r31, %r30, 4;
	shl.b32 	%r32, %r40, 4;
	add.s32 	%r33, %r32, %r42;
	shl.b32 	%r34, %r33, 2;
	mov.u32 	%r35, _ZZ12_matrixMulShPKfS0_PfiiiE5arrAs;
	add.s32 	%r5, %r35, %r34;
	mov.u32 	%r36, _ZZ12_matrixMulShPKfS0_PfiiiE5arrBs;
	add.s32 	%r6, %r36, %r34;
	shl.b32 	%r37, %r42, 2;
	add.s32 	%r7, %r35, %r37;
	shl.b32 	%r38, %r40, 6;
	add.s32 	%r8, %r36, %r38;
	neg.s32 	%r44, %r31;
	mad.lo.s32 	%r43, %r42, %r25, %r4;
	shl.b32 	%r11, %r25, 4;
	mad.lo.s32 	%r41, %r24, %r2, %r40;
	cvta.to.global.u64 	%rd1, %rd3;
	cvta.to.global.u64 	%rd2, %rd4;
	mov.f32 	%f62, 0f00000000;
$L__BB1_2:
	setp.ge.u32 	%p2, %r40, %r24;
	mov.f32 	%f60, 0f00000000;
	@%p2 bra 	$L__BB1_4;
	mul.wide.u32 	%rd6, %r41, 4;
	add.s64 	%rd7, %rd1, %rd6;
	ld.global.f32 	%f60, [%rd7];
$L__BB1_4:
	st.shared.f32 	[%r5], %f60;
	setp.ge.u32 	%p3, %r42, %r24;
	mov.f32 	%f61, 0f00000000;
	@%p3 bra 	$L__BB1_6;
	mul.wide.u32 	%rd8, %r43, 4;
	add.s64 	%rd9, %rd2, %rd8;
	ld.global.f32 	%f61, [%rd9];
$L__BB1_6:
	st.shared.f32 	[%r6], %f61;
	bar.sync 	0;
	ld.shared.f32 	%f12, [%r7];
	ld.shared.f32 	%f13, [%r8];
	fma.rn.f32 	%f14, %f12, %f13, %f62;
	ld.shared.f32 	%f15, [%r7+64];
	ld.shared.f32 	%f16, [%r8+4];
	fma.rn.f32 	%f17, %f15, %f16, %f14;
	ld.shared.f32 	%f18, [%r7+128];
	ld.shared.f32 	%f19, [%r8+8];
	fma.rn.f32 	%f20, %f18, %f19, %f17;
	ld.shared.f32 	%f21, [%r7+192];
	ld.shared.f32 	%f22, [%r8+12];
	fma.rn.f32 	%f23, %f21, %f22, %f20;
	ld.shared.f32 	%f24, [%r7+256];
	ld.shared.f32 	%f25, [%r8+16];
	fma.rn.f32 	%f26, %f24, %f25, %f23;
	ld.shared.f32 	%f27, [%r7+320];
	ld.shared.f32 	%f28, [%r8+20];
	fma.rn.f32 	%f29, %f27, %f28, %f26;
	ld.shared.f32 	%f30, [%r7+384];
	ld.shared.f32 	%f31, [%r8+24];
	fma.rn.f32 	%f32, %f30, %f31, %f29;
	ld.shared.f32 	%f33, [%r7+448];
	ld.shared.f32 	%f34, [%r8+28];
	fma.rn.f32 	%f35, %f33, %f34, %f32;
	ld.shared.f32 	%f36, [%r7+512];
	ld.shared.f32 	%f37, [%r8+32];
	fma.rn.f32 	%f38, %f36, %f37, %f35;
	ld.shared.f32 	%f39, [%r7+576];
	ld.shared.f32 	%f40, [%r8+36];
	fma.rn.f32 	%f41, %f39, %f40, %f38;
	ld.shared.f32 	%f42, [%r7+640];
	ld.shared.f32 	%f43, [%r8+40];
	fma.rn.f32 	%f44, %f42, %f43, %f41;
	ld.shared.f32 	%f45, [%r7+704];
	ld.shared.f32 	%f46, [%r8+44];
	fma.rn.f32 	%f47, %f45, %f46, %f44;
	ld.shared.f32 	%f48, [%r7+768];
	ld.shared.f32 	%f49, [%r8+48];
	fma.rn.f32 	%f50, %f48, %f49, %f47;
	ld.shared.f32 	%f51, [%r7+832];
	ld.shared.f32 	%f52, [%r8+52];
	fma.rn.f32 	%f53, %f51, %f52, %f50;
	ld.shared.f32 	%f54, [%r7+896];
	ld.shared.f32 	%f55, [%r8+56];
	fma.rn.f32 	%f56, %f54, %f55, %f53;
	ld.shared.f32 	%f57, [%r7+960];
	ld.shared.f32 	%f58, [%r8+60];
	fma.rn.f32 	%f62, %f57, %f58, %f56;
	bar.sync 	0;
	add.s32 	%r44, %r44, 1;
	setp.ne.s32 	%p4, %r44, 0;
	add.s32 	%r43, %r43, %r11;
	add.s32 	%r42, %r42, 16;
	add.s32 	%r41, %r41, 16;
	add.s32 	%r40, %r40, 16;
	@%p4 bra 	$L__BB1_2;
$L__BB1_7:
	setp.ge.u32 	%p5, %r2, %r23;
	setp.ge.u32 	%p6, %r4, %r25;
	or.pred  	%p7, %p5, %p6;
	@%p7 bra 	$L__BB1_9;
	mad.lo.s32 	%r39, %r25, %r2, %r4;
	cvta.to.global.u64 	%rd10, %rd5;
	mul.wide.u32 	%rd11, %r39, 4;
	add.s64 	%rd12, %rd10, %rd11;
	st.global.f32 	[%rd12], %f62;
$L__BB1_9:
	ret;

}
	// .globl	_Z14_matrixMulShBcPKfS0_Pfiii
.visible .entry _Z14_matrixMulShBcPKfS0_Pfiii(
	.param .u64 .ptr .align 1 _Z14_matrixMulShBcPKfS0_Pfiii_param_0,
	.param .u64 .ptr .align 1 _Z14_matrixMulShBcPKfS0_Pfiii_param_1,
	.param .u64 .ptr .align 1 _Z14_matrixMulShBcPKfS0_Pfiii_param_2,
	.param .u32 _Z14_matrixMulShBcPKfS0_Pfiii_param_3,
	.param .u32 _Z14_matrixMulShBcPKfS0_Pfiii_param_4,
	.param .u32 _Z14_matrixMulShBcPKfS0_Pfiii_param_5
)
{
	.reg .pred 	%p<8>;
	.reg .b32 	%r<45>;
	.reg .b32 	%f<63>;
	.reg .b64 	%rd<13>;
	// demoted variable
	.shared .align 4 .b8 _ZZ14_matrixMulShBcPKfS0_PfiiiE5arrAs[1024];
	// demoted variable
	.shared .align 4 .b8 _ZZ14_matrixMulShBcPKfS0_PfiiiE5arrBs[1024];
	ld.param.u64 	%rd3, [_Z14_matrixMulShBcPKfS0_Pfiii_param_0];
	ld.param.u64 	%rd4, [_Z14_matrixMulShBcPKfS0_Pfiii_param_1];
	ld.param.u64 	%rd5, [_Z14_matrixMulShBcPKfS0_Pfiii_param_2];
	ld.param.u32 	%r23, [_Z14_matrixMulShBcPKfS0_Pfiii_param_3];
	ld.param.u32 	%r24, [_Z14_matrixMulShBcPKfS0_Pfiii_param_4];
	ld.param.u32 	%r25, [_Z14_matrixMulShBcPKfS0_Pfiii_param_5];
	mov.u32 	%r26, %ntid.x;
	mov.u32 	%r27, %ctaid.x;
	mov.u32 	%r42, %tid.x;
	mad.lo.s32 	%r2, %r26, %r27, %r42;
	mov.u32 	%r28, %ntid.y;
	mov.u32 	%r29, %ctaid.y;
	mov.u32 	%r40, %tid.y;
	mad.lo.s32 	%r4, %r28, %r29, %r40;
	setp.lt.s32 	%p1, %r24, 1;
	mov.f32 	%f62, 0f00000000;
	@%p1 bra 	$L__BB2_7;
	add.s32 	%r30, %r24, 15;
	shr.u32 	%r31, %r30, 4;
	shl.b32 	%r32, %r42, 4;
	add.s32 	%r33, %r32, %r40;
	shl.b32 	%r34, %r33, 2;
	mov.u32 	%r35, _ZZ14_matrixMulShBcPKfS0_PfiiiE5arrAs;
	add.s32 	%r5, %r35, %r34;
	mov.u32 	%r36, _ZZ14_matrixMulShBcPKfS0_PfiiiE5arrBs;
	add.s32 	%r6, %r36, %r34;
	shl.b32 	%r37, %r42, 6;
	add.s32 	%r7, %r35, %r37;
	shl.b32 	%r38, %r40, 2;
	add.s32 	%r8, %r36, %r38;
	neg.s32 	%r44, %r31;
	mad.lo.s32 	%r43, %r42, %r25, %r4;
	shl.b32 	%r11, %r25, 4;
	mad.lo.s32 	%r41, %r24, %r2, %r40;
	cvta.to.global.u64 	%rd1, %rd3;
	cvta.to.global.u64 	%rd2, %rd4;
	mov.f32 	%f62, 0f00000000;
$L__BB2_2:
	setp.ge.u32 	%p2, %r40, %r24;
	mov.f32 	%f60, 0f00000000;
	@%p2 bra 	$L__BB2_4;
	mul.wide.u32 	%rd6, %r41, 4;
	add.s64 	%rd7, %rd1, %rd6;
	ld.global.f32 	%f60, [%rd7];
$L__BB2_4:
	st.shared.f32 	[%r5], %f60;
	setp.ge.u32 	%p3, %r42, %r24;
	mov.f32 	%f61, 0f00000000;
	@%p3 bra 	$L__BB2_6;
	mul.wide.u32 	%rd8, %r43, 4;
	add.s64 	%rd9, %rd2, %rd8;
	ld.global.f32 	%f61, [%rd9];
$L__BB2_6:
	st.shared.f32 	[%r6], %f61;
	bar.sync 	0;
	ld.shared.f32 	%f12, [%r7];
	ld.shared.f32 	%f13, [%r8];
	fma.rn.f32 	%f14, %f12, %f13, %f62;
	ld.shared.f32 	%f15, [%r7+4];
	ld.shared.f32 	%f16, [%r8+64];
	fma.rn.f32 	%f17, %f15, %f16, %f14;
	ld.shared.f32 	%f18, [%r7+8];
	ld.shared.f32 	%f19, [%r8+128];
	fma.rn.f32 	%f20, %f18, %f19, %f17;
	ld.shared.f32 	%f21, [%r7+12];
	ld.shared.f32 	%f22, [%r8+192];
	fma.rn.f32 	%f23, %f21, %f22, %f20;
	ld.shared.f32 	%f24, [%r7+16];
	ld.shared.f32 	%f25, [%r8+256];
	fma.rn.f32 	%f26, %f24, %f25, %f23;
	ld.shared.f32 	%f27, [%r7+20];
	ld.shared.f32 	%f28, [%r8+320];
	fma.rn.f32 	%f29, %f27, %f28, %f26;
	ld.shared.f32 	%f30, [%r7+24];
	ld.shared.f32 	%f31, [%r8+384];
	fma.rn.f32 	%f32, %f30, %f31, %f29;
	ld.shared.f32 	%f33, [%r7+28];
	ld.shared.f32 	%f34, [%r8+448];
	fma.rn.f32 	%f35, %f33, %f34, %f32;
	ld.shared.f32 	%f36, [%r7+32];
	ld.shared.f32 	%f37, [%r8+512];
	fma.rn.f32 	%f38, %f36, %f37, %f35;
	ld.shared.f32 	%f39, [%r7+36];
	ld.shared.f32 	%f40, [%r8+576];
	fma.rn.f32 	%f41, %f39, %f40, %f38;
	ld.shared.f32 	%f42, [%r7+40];
	ld.shared.f32 	%f43, [%r8+640];
	fma.rn.f32 	%f44, %f42, %f43, %f41;
	ld.shared.f32 	%f45, [%r7+44];
	ld.shared.f32 	%f46, [%r8+704];
	fma.rn.f32 	%f47, %f45, %f46, %f44;
	ld.shared.f32 	%f48, [%r7+48];
	ld.shared.f32 	%f49, [%r8+768];
	fma.rn.f32 	%f50, %f48, %f49, %f47;
	ld.shared.f32 	%f51, [%r7+52];
	ld.shared.f32 	%f52, [%r8+832];
	fma.rn.f32 	%f53, %f51, %f52, %f50;
	ld.shared.f32 	%f54, [%r7+56];
	ld.shared.f32 	%f55, [%r8+896];
	fma.rn.f32 	%f56, %f54, %f55, %f53;
	ld.shared.f32 	%f57, [%r7+60];
	ld.shared.f32 	%f58, [%r8+960];
	fma.rn.f32 	%f62, %f57, %f58, %f56;
	bar.sync 	0;
	add.s32 	%r44, %r44, 1;
	setp.ne.s32 	%p4, %r44, 0;
	add.s32 	%r43, %r43, %r11;
	add.s32 	%r42, %r42, 16;
	add.s32 	%r41, %r41, 16;
	add.s32 	%r40, %r40, 16;
	@%p4 bra 	$L__BB2_2;
$L__BB2_7:
	setp.ge.u32 	%p5, %r2, %r23;
	setp.ge.u32 	%p6, %r4, %r25;
	or.pred  	%p7, %p5, %p6;
	@%p7 bra 	$L__BB2_9;
	mad.lo.s32 	%r39, %r25, %r2, %r4;
	cvta.to.global.u64 	%rd10, %rd5;
	mul.wide.u32 	%rd11, %r39, 4;
	add.s64 	%rd12, %rd10, %rd11;
	st.global.f32 	[%rd12], %f62;
$L__BB2_9:
	ret;

}
	// .globl	_Z16_matrixMulShBcPdPKfS0_Pfiii
.visible .entry _Z16_matrixMulShBcPdPKfS0_Pfiii(
	.param .u64 .ptr .align 1 _Z16_matrixMulShBcPdPKfS0_Pfiii_param_0,
	.param .u64 .ptr .align 1 _Z16_matrixMulShBcPdPKfS0_Pfiii_param_1,
	.param .u64 .ptr .align 1 _Z16_matrixMulShBcPdPKfS0_Pfiii_param_2,
	.param .u32 _Z16_matrixMulShBcPdPKfS0_Pfiii_param_3,
	.param .u32 _Z16_matrixMulShBcPdPKfS0_Pfiii_param_4,
	.param .u32 _Z16_matrixMulShBcPdPKfS0_Pfiii_param_5
)
{
	.reg .pred 	%p<8>;
	.reg .b32 	%r<45>;
	.reg .b32 	%f<63>;
	.reg .b64 	%rd<13>;
	// demoted variable
	.shared .align 4 .b8 _ZZ16_matrixMulShBcPdPKfS0_PfiiiE5arrAs[1088];
	// demoted variable
	.shared .align 4 .b8 _ZZ16_matrixMulShBcPdPKfS0_PfiiiE5arrBs[1088];
	ld.param.u64 	%rd3, [_Z16_matrixMulShBcPdPKfS0_Pfiii_param_0];
	ld.param.u64 	%rd4, [_Z16_matrixMulShBcPdPKfS0_Pfiii_param_1];
	ld.param.u64 	%rd5, [_Z16_matrixMulShBcPdPKfS0_Pfiii_param_2];
	ld.param.u32 	%r23, [_Z16_matrixMulShBcPdPKfS0_Pfiii_param_3];
	ld.param.u32 	%r24, [_Z16_matrixMulShBcPdPKfS0_Pfiii_param_4];
	ld.param.u32 	%r25, [_Z16_matrixMulShBcPdPKfS0_Pfiii_param_5];
	mov.u32 	%r26, %ntid.x;
	mov.u32 	%r27, %ctaid.x;
	mov.u32 	%r42, %tid.x;
	mad.lo.s32 	%r2, %r26, %r27, %r42;
	mov.u32 	%r28, %ntid.y;
	mov.u32 	%r29, %ctaid.y;
	mov.u32 	%r40, %tid.y;
	mad.lo.s32 	%r4, %r28, %r29, %r40;
	setp.lt.s32 	%p1, %r24, 1;
	mov.f32 	%f62, 0f00000000;
	@%p1 bra 	$L__BB3_7;
	add.s32 	%r30, %r24, 15;
	shr.u32 	%r31, %r30, 4;
	mul.lo.s32 	%r32, %r42, 17;
	add.s32 	%r33, %r32, %r40;
	shl.b32 	%r34, %r33, 2;
	mov.u32 	%r35, _ZZ16_matrixMulShBcPdPKfS0_PfiiiE5arrAs;
	add.s32 	%r5, %r35, %r34;
	mov.u32 	%r36, _ZZ16_matrixMulShBcPdPKfS0_PfiiiE5arrBs;
	add.s32 	%r6, %r36, %r34;
	shl.b32 	%r37, %r32, 2;
	add.s32 	%r7, %r35, %r37;
	shl.b32 	%r38, %r40, 2;
	add.s32 	%r8, %r36, %r38;
	neg.s32 	%r44, %r31;
	mad.lo.s32 	%r43, %r42, %r25, %r4;
	shl.b32 	%r11, %r25, 4;
	mad.lo.s32 	%r41, %r24, %r2, %r40;
	cvta.to.global.u64 	%rd1, %rd3;
	cvta.to.global.u64 	%rd2, %rd4;
	mov.f32 	%f62, 0f00000000;
$L__BB3_2:
	setp.ge.u32 	%p2, %r40, %r24;
	mov.f32 	%f60, 0f00000000;
	@%p2 bra 	$L__BB3_4;
	mul.wide.u32 	%rd6, %r41, 4;
	add.s64 	%rd7, %rd1, %rd6;
	ld.global.f32 	%f60, [%rd7];
$L__BB3_4:
	st.shared.f32 	[%r5], %f60;
	setp.ge.u32 	%p3, %r42, %r24;
	mov.f32 	%f61, 0f00000000;
	@%p3 bra 	$L__BB3_6;
	mul.wide.u32 	%rd8, %r43, 4;
	add.s64 	%rd9, %rd2, %rd8;
	ld.global.f32 	%f61, [%rd9];
$L__BB3_6:
	st.shared.f32 	[%r6], %f61;
	bar.sync 	0;
	ld.shared.f32 	%f12, [%r7];
	ld.shared.f32 	%f13, [%r8];
	fma.rn.f32 	%f14, %f12, %f13, %f62;
	ld.shared.f32 	%f15, [%r7+4];
	ld.shared.f32 	%f16, [%r8+68];
	fma.rn.f32 	%f17, %f15, %f16, %f14;
	ld.shared.f32 	%f18, [%r7+8];
	ld.shared.f32 	%f19, [%r8+136];
	fma.rn.f32 	%f20, %f18, %f19, %f17;
	ld.shared.f32 	%f21, [%r7+12];
	ld.shared.f32 	%f22, [%r8+204];
	fma.rn.f32 	%f23, %f21, %f22, %f20;
	ld.shared.f32 	%f24, [%r7+16];
	ld.shared.f32 	%f25, [%r8+272];
	fma.rn.f32 	%f26, %f24, %f25, %f23;
	ld.shared.f32 	%f27, [%r7+20];
	ld.shared.f32 	%f28, [%r8+340];
	fma.rn.f32 	%f29, %f27, %f28, %f26;
	ld.shared.f32 	%f30, [%r7+24];
	ld.shared.f32 	%f31, [%r8+408];
	fma.rn.f32 	%f32, %f30, %f31, %f29;
	ld.shared.f32 	%f33, [%r7+28];
	ld.shared.f32 	%f34, [%r8+476];
	fma.rn.f32 	%f35, %f33, %f34, %f32;
	ld.shared.f32 	%f36, [%r7+32];
	ld.shared.f32 	%f37, [%r8+544];
	fma.rn.f32 	%f38, %f36, %f37, %f35;
	ld.shared.f32 	%f39, [%r7+36];
	ld.shared.f32 	%f40, [%r8+612];
	fma.rn.f32 	%f41, %f39, %f40, %f38;
	ld.shared.f32 	%f42, [%r7+40];
	ld.shared.f32 	%f43, [%r8+680];
	fma.rn.f32 	%f44, %f42, %f43, %f41;
	ld.shared.f32 	%f45, [%r7+44];
	ld.shared.f32 	%f46, [%r8+748];
	fma.rn.f32 	%f47, %f45, %f46, %f44;
	ld.shared.f32 	%f48, [%r7+48];
	ld.shared.f32 	%f49, [%r8+816];
	fma.rn.f32 	%f50, %f48, %f49, %f47;
	ld.shared.f32 	%f51, [%r7+52];
	ld.shared.f32 	%f52, [%r8+884];
	fma.rn.f32 	%f53, %f51, %f52, %f50;
	ld.shared.f32 	%f54, [%r7+56];
	ld.shared.f32 	%f55, [%r8+952];
	fma.rn.f32 	%f56, %f54, %f55, %f53;
	ld.shared.f32 	%f57, [%r7+60];
	ld.shared.f32 	%f58, [%r8+1020];
	fma.rn.f32 	%f62, %f57, %f58, %f56;
	bar.sync 	0;
	add.s32 	%r44, %r44, 1;
	setp.ne.s32 	%p4, %r44, 0;
	add.s32 	%r43, %r43, %r11;
	add.s32 	%r42, %r42, 16;
	add.s32 	%r41, %r41, 16;
	add.s32 	%r40, %r40, 16;
	@%p4 bra 	$L__BB3_2;
$L__BB3_7:
	setp.ge.u32 	%p5, %r2, %r23;
	setp.ge.u32 	%p6, %r4, %r25;
	or.pred  	%p7, %p5, %p6;
	@%p7 bra 	$L__BB3_9;
	mad.lo.s32 	%r39, %r25, %r2, %r4;
	cvta.to.global.u64 	%rd10, %rd5;
	mul.wide.u32 	%rd11, %r39, 4;
	add.s64 	%rd12, %rd10, %rd11;
	st.global.f32 	[%rd12], %f62;
$L__BB3_9:
	ret;

}
	// .globl	_Z8_fp2halfP6__halfPKfii
.visible .entry _Z8_fp2halfP6__halfPKfii(
	.param .u64 .ptr .align 1 _Z8_fp2halfP6__halfPKfii_param_0,
	.param .u64 .ptr .align 1 _Z8_fp2halfP6__halfPKfii_param_1,
	.param .u32 _Z8_fp2halfP6__halfPKfii_param_2,
	.param .u32 _Z8_fp2halfP6__halfPKfii_param_3
)
{
	.reg .pred 	%p<4>;
	.reg .b16 	%rs<2>;
	.reg .b32 	%r<14>;
	.reg .b32 	%f<2>;
	.reg .b64 	%rd<9>;

	ld.param.u64 	%rd1, [_Z8_fp2halfP6__halfPKfii_param_0];
	ld.param.u64 	%rd2, [_Z8_fp2halfP6__halfPKfii_param_1];
	ld.param.u32 	%r2, [_Z8_fp2halfP6__halfPKfii_param_2];
	ld.param.u32 	%r3, [_Z8_fp2halfP6__halfPKfii_param_3];
	mov.u32 	%r5, %ntid.x;
	mov.u32 	%r6, %ctaid.x;
	mov.u32 	%r7, %tid.x;
	mad.lo.s32 	%r8, %r5, %r6, %r7;
	mov.u32 	%r9, %ntid.y;
	mov.u32 	%r10, %ctaid.y;
	mov.u32 	%r11, %tid.y;
	mad.lo.s32 	%r12, %r9, %r10, %r11;
	mad.lo.s32 	%r1, %r3, %r8, %r12;
	setp.ge.u32 	%p1, %r8, %r2;
	setp.ge.u32 	%p2, %r12, %r3;
	or.pred  	%p3, %p1, %p2;
	@%p3 bra 	$L__BB4_2;
	cvta.to.global.u64 	%rd3, %rd2;
	cvta.to.global.u64 	%rd4, %rd1;
	mul.wide.u32 	%rd5, %r1, 2;
	add.s64 	%rd6, %rd4, %rd5;
	mul.wide.u32 	%rd7, %r1, 4;
	add.s64 	%rd8, %rd3, %rd7;
	ld.global.f32 	%f1, [%rd8];
	// begin inline asm
	{  cvt.rn.f16.f32 %rs1, %f1;}

	// end inline asm
	st.global.u16 	[%rd6], %rs1;
$L__BB4_2:
	ret;

}
	// .globl	_Z14_matrixMulWmmaPK6__halfS1_Pfiiiff
.visible .entry _Z14_matrixMulWmmaPK6__halfS1_Pfiiiff(
	.param .u64 .ptr .align 1 _Z14_matrixMulWmmaPK6__halfS1_Pfiiiff_param_0,
	.param .u64 .ptr .align 1 _Z14_matrixMulWmmaPK6__halfS1_Pfiiiff_param_1,
	.param .u64 .ptr .align 1 _Z14_matrixMulWmmaPK6__halfS1_Pfiiiff_param_2,
	.param .u32 _Z14_matrixMulWmmaPK6__halfS1_Pfiiiff_param_3,
	.param .u32 _Z14_matrixMulWmmaPK6__halfS1_Pfiiiff_param_4,
	.param .u32 _Z14_matrixMulWmmaPK6__halfS1_Pfiiiff_param_5,
	.param .f32 _Z14_matrixMulWmmaPK6__halfS1_Pfiiiff_param_6,
	.param .f32 _Z14_matrixMulWmmaPK6__halfS1_Pfiiiff_param_7
)
{
	.reg .pred 	%p<17>;
	.reg .b32 	%r<147>;
	.reg .b32 	%f<232>;
	.reg .b64 	%rd<43>;

	ld.param.u64 	%rd6, [_Z14_matrixMulWmmaPK6__halfS1_Pfiiiff_param_0];
	ld.param.u64 	%rd7, [_Z14_matrixMulWmmaPK6__halfS1_Pfiiiff_param_1];
	ld.param.u32 	%r38, [_Z14_matrixMulWmmaPK6__halfS1_Pfiiiff_param_3];
	ld.param.u32 	%r39, [_Z14_matrixMulWmmaPK6__halfS1_Pfiiiff_param_4];
	ld.param.u32 	%r40, [_Z14_matrixMulWmmaPK6__halfS1_Pfiiiff_param_5];
	ld.param.f32 	%f121, [_Z14_matrixMulWmmaPK6__halfS1_Pfiiiff_param_6];
	cvta.to.global.u64 	%rd1, %rd7;
	cvta.to.global.u64 	%rd2, %rd6;
	mov.u32 	%r41, %ctaid.x;
	mov.u32 	%r42, %ntid.x;
	mov.u32 	%r43, %tid.x;
	mad.lo.s32 	%r44, %r41, %r42, %r43;
	shr.u32 	%r1, %r44, 5;
	mov.u32 	%r45, %ctaid.y;
	mov.u32 	%r46, %ntid.y;
	mov.u32 	%r47, %tid.y;
	mad.lo.s32 	%r2, %r45, %r46, %r47;
	setp.lt.s32 	%p2, %r39, 1;
	mov.f32 	%f167, 0f00000000;
	mov.f32 	%f166, %f167;
	mov.f32 	%f165, %f167;
	mov.f32 	%f164, %f167;
	mov.f32 	%f163, %f167;
	mov.f32 	%f162, %f167;
	mov.f32 	%f161, %f167;
	mov.f32 	%f160, %f167;
	@%p2 bra 	$L__BB5_17;
	shl.b32 	%r49, %r1, 4;
	shl.b32 	%r50, %r2, 4;
	setp.lt.s32 	%p3, %r49, %r38;
	setp.lt.s32 	%p4, %r50, %r40;
	and.pred  	%p1, %p3, %p4;
	cvt.u64.u32 	%rd3, %r49;
	mul.lo.s32 	%r3, %r39, %r50;
	add.s32 	%r51, %r39, -1;
	shr.u32 	%r52, %r51, 4;
	add.s32 	%r4, %r52, 1;
	and.b32  	%r5, %r4, 3;
	setp.lt.u32 	%p5, %r39, 49;
	mov.b32 	%r143, 0;
	mov.f32 	%f160, 0f00000000;
	mov.f32 	%f161, %f160;
	mov.f32 	%f162, %f160;
	mov.f32 	%f163, %f160;
	mov.f32 	%f164, %f160;
	mov.f32 	%f165, %f160;
	mov.f32 	%f166, %f160;
	mov.f32 	%f167, %f160;
	@%p5 bra 	$L__BB5_12;
	mul.lo.s32 	%r140, %r38, 48;
	shl.b32 	%r7, %r38, 6;
	shl.b32 	%r139, %r38, 5;
	shl.b32 	%r138, %r38, 4;
	and.b32  	%r54, %r4, 536870908;
	neg.s32 	%r136, %r54;
	mov.f32 	%f160, 0f00000000;
	mov.b32 	%r137, 0;
	not.pred 	%p6, %p1;
	mov.u32 	%r141, %r3;
	mov.u32 	%r143, %r137;
$L__BB5_3:
	@%p6 bra 	$L__BB5_5;
	cvt.s64.s32 	%rd8, %r137;
	add.s64 	%rd9, %rd8, %rd3;
	shl.b64 	%rd10, %rd9, 1;
	add.s64 	%rd11, %rd2, %rd10;
	wmma.load.a.sync.aligned.col.m16n16k16.global.f16 	{%r55, %r56, %r57, %r58, %r59, %r60, %r61, %r62}, [%rd11], %r38;
	mul.wide.u32 	%rd12, %r141, 2;
	add.s64 	%rd13, %rd1, %rd12;
	wmma.load.b.sync.aligned.col.m16n16k16.global.f16 	{%r63, %r64, %r65, %r66, %r67, %r68, %r69, %r70}, [%rd13], %r39;
	wmma.mma.sync.aligned.col.col.m16n16k16.f32.f32 {%f167, %f166, %f165, %f164, %f163, %f162, %f161, %f160}, {%r55, %r56, %r57, %r58, %r59, %r60, %r61, %r62}, {%r63, %r64, %r65, %r66, %r67, %r68, %r69, %r70}, {%f167, %f166, %f165, %f164, %f163, %f162, %f161, %f160};
$L__BB5_5:
	mul.wide.u32 	%rd14, %r141, 2;
	add.s64 	%rd4, %rd1, %rd14;
	@%p6 bra 	$L__BB5_7;
	cvt.s64.s32 	%rd15, %r138;
	add.s64 	%rd16, %rd15, %rd3;
	shl.b64 	%rd17, %rd16, 1;
	add.s64 	%rd18, %rd2, %rd17;
	wmma.load.a.sync.aligned.col.m16n16k16.global.f16 	{%r71, %r72, %r73, %r74, %r75, %r76, %r77, %r78}, [%rd18], %r38;
	add.s64 	%rd19, %rd4, 32;
	wmma.load.b.sync.aligned.col.m16n16k16.global.f16 	{%r79, %r80, %r81, %r82, %r83, %r84, %r85, %r86}, [%rd19], %r39;
	wmma.mma.sync.aligned.col.col.m16n16k16.f32.f32 {%f167, %f166, %f165, %f164, %f163, %f162, %f161, %f160}, {%r71, %r72, %r73, %r74, %r75, %r76, %r77, %r78}, {%r79, %r80, %r81, %r82, %r83, %r84, %r85, %r86}, {%f167, %f166, %f165, %f164, %f163, %f162, %f161, %f160};
$L__BB5_7:
	@%p6 bra 	$L__BB5_9;
	cvt.s64.s32 	%rd20, %r139;
	add.s64 	%rd21, %rd20, %rd3;
	shl.b64 	%rd22, %rd21, 1;
	add.s64 	%rd23, %rd2, %rd22;
	wmma.load.a.sync.aligned.col.m16n16k16.global.f16 	{%r87, %r88, %r89, %r90, %r91, %r92, %r93, %r94}, [%rd23], %r38;
	add.s64 	%rd24, %rd4, 64;
	wmma.load.b.sync.aligned.col.m16n16k16.global.f16 	{%r95, %r96, %r97, %r98, %r99, %r100, %r101, %r102}, [%rd24], %r39;
	wmma.mma.sync.aligned.col.col.m16n16k16.f32.f32 {%f167, %f166, %f165, %f164, %f163, %f162, %f161, %f160}, {%r87, %r88, %r89, %r90, %r91, %r92, %r93, %r94}, {%r95, %r96, %r97, %r98, %r99, %r100, %r101, %r102}, {%f167, %f166, %f165, %f164, %f163, %f162, %f161, %f160};
$L__BB5_9:
	@%p6 bra 	$L__BB5_11;
	cvt.s64.s32 	%rd25, %r140;
	add.s64 	%rd26, %rd25, %rd3;
	shl.b64 	%rd27, %rd26, 1;
	add.s64 	%rd28, %rd2, %rd27;
	wmma.load.a.sync.aligned.col.m16n16k16.global.f16 	{%r103, %r104, %r105, %r106, %r107, %r108, %r109, %r110}, [%rd28], %r38;
	add.s64 	%rd29, %rd4, 96;
	wmma.load.b.sync.aligned.col.m16n16k16.global.f16 	{%r111, %r112, %r113, %r114, %r115, %r116, %r117, %r118}, [%rd29], %r39;
	wmma.mma.sync.aligned.col.col.m16n16k16.f32.f32 {%f167, %f166, %f165, %f164, %f163, %f162, %f161, %f160}, {%r103, %r104, %r105, %r106, %r107, %r108, %r109, %r110}, {%r111, %r112, %r113, %r114, %r115, %r116, %r117, %r118}, {%f167, %f166, %f165, %f164, %f163, %f162, %f161, %f160};
$L__BB5_11:
	add.s32 	%r143, %r143, 64;
	add.s32 	%r141, %r141, 64;
	add.s32 	%r140, %r140, %r7;
	add.s32 	%r139, %r139, %r7;
	add.s32 	%r138, %r138, %r7;
	add.s32 	%r137, %r137, %r7;
	add.s32 	%r136, %r136, 4;
	setp.ne.s32 	%p10, %r136, 0;
	@%p10 bra 	$L__BB5_3;
$L__BB5_12:
	setp.eq.s32 	%p11, %r5, 0;
	@%p11 bra 	$L__BB5_17;
	add.s32 	%r146, %r143, %r3;
	mul.lo.s32 	%r145, %r143, %r38;
	shl.b32 	%r28, %r38, 4;
	neg.s32 	%r144, %r5;
	not.pred 	%p12, %p1;
$L__BB5_14:
	.pragma "nounroll";
	@%p12 bra 	$L__BB5_16;
	cvt.s64.s32 	%rd30, %r145;
	add.s64 	%rd31, %rd30, %rd3;
	shl.b64 	%rd32, %rd31, 1;
	add.s64 	%rd33, %rd2, %rd32;
	wmma.load.a.sync.aligned.col.m16n16k16.global.f16 	{%r119, %r120, %r121, %r122, %r123, %r124, %r125, %r126}, [%rd33], %r38;
	mul.wide.u32 	%rd34, %r146, 2;
	add.s64 	%rd35, %rd1, %rd34;
	wmma.load.b.sync.aligned.col.m16n16k16.global.f16 	{%r127, %r128, %r129, %r130, %r131, %r132, %r133, %r134}, [%rd35], %r39;
	wmma.mma.sync.aligned.col.col.m16n16k16.f32.f32 {%f167, %f166, %f165, %f164, %f163, %f162, %f161, %f160}, {%r119, %r120, %r121, %r122, %r123, %r124, %r125, %r126}, {%r127, %r128, %r129, %r130, %r131, %r132, %r133, %r134}, {%f167, %f166, %f165, %f164, %f163, %f162, %f161, %f160};
$L__BB5_16:
	add.s32 	%r146, %r146, 16;
	add.s32 	%r145, %r145, %r28;
	add.s32 	%r144, %r144, 1;
	setp.ne.s32 	%p13, %r144, 0;
	@%p13 bra 	$L__BB5_14;
$L__BB5_17:
	shl.b32 	%r36, %r1, 4;
	shl.b32 	%r37, %r2, 4;
	setp.ge.s32 	%p14, %r36, %r38;
	setp.ge.s32 	%p15, %r37, %r40;
	or.pred  	%p16, %p14, %p15;
	@%p16 bra 	$L__BB5_19;
	ld.param.f32 	%f151, [_Z14_matrixMulWmmaPK6__halfS1_Pfiiiff_param_7];
	ld.param.u64 	%rd42, [_Z14_matrixMulWmmaPK6__halfS1_Pfiiiff_param_2];
	cvt.u64.u32 	%rd36, %r36;
	mul.lo.s32 	%r135, %r38, %r37;
	cvt.u64.u32 	%rd37, %r135;
	add.s64 	%rd38, %rd37, %rd36;
	cvta.to.global.u64 	%rd39, %rd42;
	shl.b64 	%rd40, %rd38, 2;
	add.s64 	%rd41, %rd39, %rd40;
	wmma.load.c.sync.aligned.col.m16n16k16.global.f32 	{%f127, %f128, %f129, %f130, %f131, %f132, %f133, %f134}, [%rd41], %r38;
	mul.f32 	%f135, %f151, %f127;
	fma.rn.f32 	%f136, %f121, %f167, %f135;
	mul.f32 	%f137, %f151, %f128;
	fma.rn.f32 	%f138, %f121, %f166, %f137;
	mul.f32 	%f139, %f151, %f129;
	fma.rn.f32 	%f140, %f121, %f165, %f139;
	mul.f32 	%f141, %f151, %f130;
	fma.rn.f32 	%f142, %f121, %f164, %f141;
	mul.f32 	%f143, %f151, %f131;
	fma.rn.f32 	%f144, %f121, %f163, %f143;
	mul.f32 	%f145, %f151, %f132;
	fma.rn.f32 	%f146, %f121, %f162, %f145;
	mul.f32 	%f147, %f151, %f133;
	fma.rn.f32 	%f148, %f121, %f161, %f147;
	mul.f32 	%f149, %f151, %f134;
	fma.rn.f32 	%f150, %f121, %f160, %f149;
	wmma.store.d.sync.aligned.col.m16n16k16.global.f32 	[%rd41], {%f136, %f138, %f140, %f142, %f144, %f146, %f148, %f150}, %r38;
$L__BB5_19:
	ret;

}


// ===== COMPILED SASS (sm_100) =====

	.target	sm_100

	.elftype	@"ET_EXEC"


//--------------------- .note.nv.tkinfo           --------------------------
	.section	.note.nv.tkinfo,"",@"SHT_NOTE"
	.sectionflags	@"SHF_NOTE_NV_TKINFO"
	.tkinfo
        /*0018*/ 	.word	0x00000002
        /*0030*/ 	.string	""
        /*0030*/ 	.string	"ptxas"
        /*0030*/ 	.string	"Cuda compilation tools, release 13.0, V13.0.88"
        /*0030*/ 	.string	"Build cuda_13.0.r13.0/compiler.36424714_0"
        /*0030*/ 	.string	"-arch sm_100 -m 64 "



//--------------------- .note.nv.cuinfo           --------------------------
	.section	.note.nv.cuinfo,"",@"SHT_NOTE"
	.sectionflags	@"SHF_NOTE_NV_CUINFO"
        /*0018*/ 	.short	0x0002
        /*001a*/ 	.short	0x0064
        /*001c*/ 	.short	0x0082
	.zero		2


//--------------------- .nv.info                  --------------------------
	.section	.nv.info,"",@"SHT_CUDA_INFO"
	.align	4


	//----- nvinfo : EIATTR_REGCOUNT
	.align		4
        /*0000*/ 	.byte	0x04, 0x2f
        /*0002*/ 	.short	(.L_1 - .L_0)
	.align		4
.L_0:
        /*0004*/ 	.word	index@(_Z10_matrixMulPKfS0_Pfiii)
        /*0008*/ 	.word	0x00000020


	//----- nvinfo : EIATTR_FRAME_SIZE
	.align		4
.L_1:
        /*000c*/ 	.byte	0x04, 0x11
        /*000e*/ 	.short	(.L_3 - .L_2)
	.align		4
.L_2:
        /*0010*/ 	.word	index@(_Z10_matrixMulPKfS0_Pfiii)
        /*0014*/ 	.word	0x00000000


	//----- nvinfo : EIATTR_REGCOUNT
	.align		4
.L_3:
        /*0018*/ 	.byte	0x04, 0x2f
        /*001a*/ 	.short	(.L_5 - .L_4)
	.align		4
.L_4:
        /*001c*/ 	.word	index@(_Z12_matrixMulShPKfS0_Pfiii)
        /*0020*/ 	.word	0x00000020


	//----- nvinfo : EIATTR_FRAME_SIZE
	.align		4
.L_5:
        /*0024*/ 	.byte	0x04, 0x11
        /*0026*/ 	.short	(.L_7 - .L_6)
	.align		4
.L_6:
        /*0028*/ 	.word	index@(_Z12_matrixMulShPKfS0_Pfiii)
        /*002c*/ 	.word	0x00000000


	//----- nvinfo : EIATTR_REGCOUNT
	.align		4
.L_7:
        /*0030*/ 	.byte	0x04, 0x2f
        /*0032*/ 	.short	(.L_9 - .L_8)
	.align		4
.L_8:
        /*0034*/ 	.word	index@(_Z14_matrixMulShBcPKfS0_Pfiii)
        /*0038*/ 	.word	0x00000020


	//----- nvinfo : EIATTR_FRAME_SIZE
	.align		4
.L_9:
        /*003c*/ 	.byte	0x04, 0x11
        /*003e*/ 	.short	(.L_11 - .L_10)
	.align		4
.L_10:
        /*0040*/ 	.word	index@(_Z14_matrixMulShBcPKfS0_Pfiii)
        /*0044*/ 	.word	0x00000000


	//----- nvinfo : EIATTR_REGCOUNT
	.align		4
.L_11:
        /*0048*/ 	.byte	0x04, 0x2f
        /*004a*/ 	.short	(.L_13 - .L_12)
	.align		4
.L_12:
        /*004c*/ 	.word	index@(_Z16_matrixMulShBcPdPKfS0_Pfiii)
        /*0050*/ 	.word	0x00000020


	//----- nvinfo : EIATTR_FRAME_SIZE
	.align		4
.L_13:
        /*0054*/ 	.byte	0x04, 0x11
        /*0056*/ 	.short	(.L_15 - .L_14)
	.align		4
.L_14:
        /*0058*/ 	.word	index@(_Z16_matrixMulShBcPdPKfS0_Pfiii)
        /*005c*/ 	.word	0x00000000


	//----- nvinfo : EIATTR_REGCOUNT
	.align		4
.L_15:
        /*0060*/ 	.byte	0x04, 0x2f
        /*0062*/ 	.short	(.L_17 - .L_16)
	.align		4
.L_16:
        /*0064*/ 	.word	index@(_Z8_fp2halfP6__halfPKfii)
        /*0068*/ 	.word	0x0000000a


	//----- nvinfo : EIATTR_FRAME_SIZE
	.align		4
.L_17:
        /*006c*/ 	.byte	0x04, 0x11
        /*006e*/ 	.short	(.L_19 - .L_18)
	.align		4
.L_18:
        /*0070*/ 	.word	index@(_Z8_fp2halfP6__halfPKfii)
        /*0074*/ 	.word	0x00000000


	//----- nvinfo : EIATTR_REGCOUNT
	.align		4
.L_19:
        /*0078*/ 	.byte	0x04, 0x2f
        /*007a*/ 	.short	(.L_21 - .L_20)
	.align		4
.L_20:
        /*007c*/ 	.word	index@(_Z14_matrixMulWmmaPK6__halfS1_Pfiiiff)
        /*0080*/ 	.word	0x00000022


	//----- nvinfo : EIATTR_FRAME_SIZE
	.align		4
.L_21:
        /*0084*/ 	.byte	0x04, 0x11
        /*0086*/ 	.short	(.L_23 - .L_22)
	.align		4
.L_22:
        /*0088*/ 	.word	index@(_Z14_matrixMulWmmaPK6__halfS1_Pfiiiff)
        /*008c*/ 	.word	0x00000000


	//----- nvinfo : EIATTR_MIN_STACK_SIZE
	.align		4
.L_23:
        /*0090*/ 	.byte	0x04, 0x12
        /*0092*/ 	.short	(.L_25 - .L_24)
	.align		4
.L_24:
        /*0094*/ 	.word	index@(_Z14_matrixMulWmmaPK6__halfS1_Pfiiiff)
        /*0098*/ 	.word	0x00000000


	//----- nvinfo : EIATTR_MIN_STACK_SIZE
	.align		4
.L_25:
        /*009c*/ 	.byte	0x04, 0x12
        /*009e*/ 	.short	(.L_27 - .L_26)
	.align		4
.L_26:
        /*00a0*/ 	.word	index@(_Z8_fp2halfP6__halfPKfii)
        /*00a4*/ 	.word	0x00000000


	//----- nvinfo : EIATTR_MIN_STACK_SIZE
	.align		4
.L_27:
        /*00a8*/ 	.byte	0x04, 0x12
        /*00aa*/ 	.short	(.L_29 - .L_28)
	.align		4
.L_28:
        /*00ac*/ 	.word	index@(_Z16_matrixMulShBcPdPKfS0_Pfiii)
        /*00b0*/ 	.word	0x00000000


	//----- nvinfo : EIATTR_MIN_STACK_SIZE
	.align		4
.L_29:
        /*00b4*/ 	.byte	0x04, 0x12
        /*00b6*/ 	.short	(.L_31 - .L_30)
	.align		4
.L_30:
        /*00b8*/ 	.word	index@(_Z14_matrixMulShBcPKfS0_Pfiii)
        /*00bc*/ 	.word	0x00000000


	//----- nvinfo : EIATTR_MIN_STACK_SIZE
	.align		4
.L_31:
        /*00c0*/ 	.byte	0x04, 0x12
        /*00c2*/ 	.short	(.L_33 - .L_32)
	.align		4
.L_32:
        /*00c4*/ 	.word	index@(_Z12_matrixMulShPKfS0_Pfiii)
        /*00c8*/ 	.word	0x00000000


	//----- nvinfo : EIATTR_MIN_STACK_SIZE
	.align		4
.L_33:
        /*00cc*/ 	.byte	0x04, 0x12
        /*00ce*/ 	.short	(.L_35 - .L_34)
	.align		4
.L_34:
        /*00d0*/ 	.word	index@(_Z10_matrixMulPKfS0_Pfiii)
        /*00d4*/ 	.word	0x00000000
.L_35:


//--------------------- .nv.compat                --------------------------
	.section	.nv.compat,"",@"SHT_CUDA_COMPAT_INFO"
	.align	4
        /*0000*/ 	.byte	0x02, 0x09, 0x00, 0x00, 0x02, 0x02, 0x01, 0x00, 0x02, 0x05, 0x05, 0x00, 0x03, 0x07, 0x01, 0x01
        /*0010*/ 	.byte	0x02, 0x03, 0x00, 0x00, 0x02, 0x06, 0x01, 0x00, 0x04, 0x0b, 0x08, 0x00, 0x09, 0x00, 0x00, 0x00
        /*0020*/ 	.byte	0x00, 0x00, 0x00, 0x00


//--------------------- .nv.info._Z14_matrixMulWmmaPK6__halfS1_Pfiiiff --------------------------
	.section	.nv.info._Z14_matrixMulWmmaPK6__halfS1_Pfiiiff,"",@"SHT_CUDA_INFO"
	.sectionflags	@""
	.align	4


	//----- nvinfo : EIATTR_CUDA_API_VERSION
	.align		4
        /*0000*/ 	.byte	0x04, 0x37
        /*0002*/ 	.short	(.L_37 - .L_36)
.L_36:
        /*0004*/ 	.word	0x00000082


	//----- nvinfo : EIATTR_KPARAM_INFO
	.align		4
.L_37:
        /*0008*/ 	.byte	0x04, 0x17
        /*000a*/ 	.short	(.L_39 - .L_38)
.L_38:
        /*000c*/ 	.word	0x00000000
        /*0010*/ 	.short	0x0007
        /*0012*/ 	.short	0x0028
        /*0014*/ 	.byte	0x00, 0xf0, 0x11, 0x00


	//----- nvinfo : EIATTR_KPARAM_INFO
	.align		4
.L_39:
        /*0018*/ 	.byte	0x04, 0x17
        /*001a*/ 	.short	(.L_41 - .L_40)
.L_40:
        /*001c*/ 	.word	0x00000000
        /*0020*/ 	.short	0x0006
        /*0022*/ 	.short	0x0024
        /*0024*/ 	.byte	0x00, 0xf0, 0x11, 0x00


	//----- nvinfo : EIATTR_KPARAM_INFO
	.align		4
.L_41:
        /*0028*/ 	.byte	0x04, 0x17
        /*002a*/ 	.short	(.L_43 - .L_42)
.L_42:
        /*002c*/ 	.word	0x00000000
        /*0030*/ 	.short	0x0005
        /*0032*/ 	.short	0x0020
        /*0034*/ 	.byte	0x00, 0xf0, 0x11, 0x00


	//----- nvinfo : EIATTR_KPARAM_INFO
	.align		4
.L_43:
        /*0038*/ 	.byte	0x04, 0x17
        /*003a*/ 	.short	(.L_45 - .L_44)
.L_44:
        /*003c*/ 	.word	0x00000000
        /*0040*/ 	.short	0x0004
        /*0042*/ 	.short	0x001c
        /*0044*/ 	.byte	0x00, 0xf0, 0x11, 0x00


	//----- nvinfo : EIATTR_KPARAM_INFO
	.align		4
.L_45:
        /*0048*/ 	.byte	0x04, 0x17
        /*004a*/ 	.short	(.L_47 - .L_46)
.L_46:
        /*004c*/ 	.word	0x00000000
        /*0050*/ 	.short	0x0003
        /*0052*/ 	.short	0x0018
        /*0054*/ 	.byte	0x00, 0xf0, 0x11, 0x00


	//----- nvinfo : EIATTR_KPARAM_INFO
	.align		4
.L_47:
        /*0058*/ 	.byte	0x04, 0x17
        /*005a*/ 	.short	(.L_49 - .L_48)
.L_48:
        /*005c*/ 	.word	0x00000000
        /*0060*/ 	.short	0x0002
        /*0062*/ 	.short	0x0010
        /*0064*/ 	.byte	0x00, 0xf5, 0x21, 0x00


	//----- nvinfo : EIATTR_KPARAM_INFO
	.align		4
.L_49:
        /*0068*/ 	.byte	0x04, 0x17
        /*006a*/ 	.short	(.L_51 - .L_50)
.L_50:
        /*006c*/ 	.word	0x00000000
        /*0070*/ 	.short	0x0001
        /*0072*/ 	.short	0x0008
        /*0074*/ 	.byte	0x00, 0xf5, 0x21, 0x00


	//----- nvinfo : EIATTR_KPARAM_INFO
	.align		4
.L_51:
        /*0078*/ 	.byte	0x04, 0x17
        /*007a*/ 	.short	(.L_53 - .L_52)
.L_52:
        /*007c*/ 	.word	0x00000000
        /*0080*/ 	.short	0x0000
        /*0082*/ 	.short	0x0000
        /*0084*/ 	.byte	0x00, 0xf5, 0x21, 0x00


	//----- nvinfo : EIATTR_SPARSE_MMA_MASK
	.align		4
.L_53:
        /*0088*/ 	.byte	0x03, 0x50
        /*008a*/ 	.short	0x0000


	//----- nvinfo : EIATTR_WMMA_USED
	.align		4
        /*008c*/ 	.byte	0x01, 0x2b
	.zero		2


	//----- nvinfo : EIATTR_MAXREG_COUNT
	.align		4
        /*0090*/ 	.byte	0x03, 0x1b
        /*0092*/ 	.short	0x00ff


	//----- nvinfo : EIATTR_MERCURY_ISA_VERSION
	.align		4
        /*0094*/ 	.byte	0x03, 0x5f
        /*0096*/ 	.short	0x0101


	//----- nvinfo : EIATTR_VRC_CTA_INIT_COUNT
	.align		4
        /*0098*/ 	.byte	0x02, 0x4a
	.zero		1
	.zero		1


	//----- nvinfo : EIATTR_EXIT_INSTR_OFFSETS
	.align		4
        /*009c*/ 	.byte	0x04, 0x1c
        /*009e*/ 	.short	(.L_55 - .L_54)


	//   ....[0]....
.L_54:
        /*00a0*/ 	.word	0x00001140


	//   ....[1]....
        /*00a4*/ 	.word	0x000014d0


	//----- nvinfo : EIATTR_CRS_STACK_SIZE
	.align		4
.L_55:
        /*00a8*/ 	.byte	0x04, 0x1e
        /*00aa*/ 	.short	(.L_57 - .L_56)
.L_56:
        /*00ac*/ 	.word	0x00000000


	//----- nvinfo : EIATTR_CBANK_PARAM_SIZE
	.align		4
.L_57:
        /*00b0*/ 	.byte	0x03, 0x19
        /*00b2*/ 	.short	0x002c


	//----- nvinfo : EIATTR_PARAM_CBANK
	.align		4
        /*00b4*/ 	.byte	0x04, 0x0a
        /*00b6*/ 	.short	(.L_59 - .L_58)
	.align		4
.L_58:
        /*00b8*/ 	.word	index@(.nv.constant0._Z14_matrixMulWmmaPK6__halfS1_Pfiiiff)
        /*00bc*/ 	.short	0x0380
        /*00be*/ 	.short	0x002c


	//----- nvinfo : EIATTR_SW_WAR
	.align		4
.L_59:
        /*00c0*/ 	.byte	0x04, 0x36
        /*00c2*/ 	.short	(.L_61 - .L_60)
.L_60:
        /*00c4*/ 	.word	0x00000008
.L_61:


//--------------------- .nv.info._Z8_fp2halfP6__halfPKfii --------------------------
	.section	.nv.info._Z8_fp2halfP6__halfPKfii,"",@"SHT_CUDA_INFO"
	.sectionflags	@""
	.align	4


	//----- nvinfo : EIATTR_CUDA_API_VERSION
	.align		4
        /*0000*/ 	.byte	0x04, 0x37
        /*0002*/ 	.short	(.L_63 - .L_62)
.L_62:
        /*0004*/ 	.word	0x00000082


	//----- nvinfo : EIATTR_KPARAM_INFO
	.align		4
.L_63:
        /*0008*/ 	.byte	0x04, 0x17
        /*000a*/ 	.short	(.L_65 - .L_64)
.L_64:
        /*000c*/ 	.word	0x00000000
        /*0010*/ 	.short	0x0003
        /*0012*/ 	.short	0x0014
        /*0014*/ 	.byte	0x00, 0xf0, 0x11, 0x00


	//----- nvinfo : EIATTR_KPARAM_INFO
	.align		4
.L_65:
        /*0018*/ 	.byte	0x04, 0x17
        /*001a*/ 	.short	(.L_67 - .L_66)
.L_66:
        /*001c*/ 	.word	0x00000000
        /*0020*/ 	.short	0x0002
        /*0022*/ 	.short	0x0010
        /*0024*/ 	.byte	0x00, 0xf0, 0x11, 0x00


	//----- nvinfo : EIATTR_KPARAM_INFO
	.align		4
.L_67:
        /*0028*/ 	.byte	0x04, 0x17
        /*002a*/ 	.short	(.L_69 - .L_68)
.L_68:
        /*002c*/ 	.word	0x00000000
        /*0030*/ 	.short	0x0001
        /*0032*/ 	.short	0x0008
        /*0034*/ 	.byte	0x00, 0xf5, 0x21, 0x00


	//----- nvinfo : EIATTR_KPARAM_INFO
	.align		4
.L_69:
        /*0038*/ 	.byte	0x04, 0x17
        /*003a*/ 	.short	(.L_71 - .L_70)
.L_70:
        /*003c*/ 	.word	0x00000000
        /*0040*/ 	.short	0x0000
        /*0042*/ 	.short	0x0000
        /*0044*/ 	.byte	0x00, 0xf5, 0x21, 0x00


	//----- nvinfo : EIATTR_SPARSE_MMA_MASK
	.align		4
.L_71:
        /*0048*/ 	.byte	0x03, 0x50
        /*004a*/ 	.short	0x0000


	//----- nvinfo : EIATTR_MAXREG_COUNT
	.align		4
        /*004c*/ 	.byte	0x03, 0x1b
        /*004e*/ 	.short	0x00ff


	//----- nvinfo : EIATTR_MERCURY_ISA_VERSION
	.align		4
        /*0050*/ 	.byte	0x03, 0x5f
        /*0052*/ 	.short	0x0101


	//----- nvinfo : EIATTR_VRC_CTA_INIT_COUNT
	.align		4
        /*0054*/ 	.byte	0x02, 0x4a
	.zero		1
	.zero		1


	//----- nvinfo : EIATTR_EXIT_INSTR_OFFSETS
	.align		4
        /*0058*/ 	.byte	0x04, 0x1c
        /*005a*/ 	.short	(.L_73 - .L_72)


	//   ....[0]....
.L_72:
        /*005c*/ 	.word	0x000000d0


	//   ....[1]....
        /*0060*/ 	.word	0x00000160


	//----- nvinfo : EIATTR_CBANK_PARAM_SIZE
	.align		4
.L_73:
        /*0064*/ 	.byte	0x03, 0x19
        /*0066*/ 	.short	0x0018


	//----- nvinfo : EIATTR_PARAM_CBANK
	.align		4
        /*0068*/ 	.byte	0x04, 0x0a
        /*006a*/ 	.short	(.L_75 - .L_74)
	.align		4
.L_74:
        /*006c*/ 	.word	index@(.nv.constant0._Z8_fp2halfP6__halfPKfii)
        /*0070*/ 	.short	0x0380
        /*0072*/ 	.short	0x0018


	//----- nvinfo : EIATTR_SW_WAR
	.align		4
.L_75:
        /*0074*/ 	.byte	0x04, 0x36
        /*0076*/ 	.short	(.L_77 - .L_76)
.L_76:
        /*0078*/ 	.word	0x00000008
.L_77:


//--------------------- .nv.info._Z16_matrixMulShBcPdPKfS0_Pfiii --------------------------
	.section	.nv.info._Z16_matrixMulShBcPdPKfS0_Pfiii,"",@"SHT_CUDA_INFO"
	.sectionflags	@""
	.align	4


	//----- nvinfo : EIATTR_CUDA_API_VERSION
	.align		4
        /*0000*/ 	.byte	0x04, 0x37
        /*0002*/ 	.short	(.L_79 - .L_78)
.L_78:
        /*0004*/ 	.word	0x00000082


	//----- nvinfo : EIATTR_KPARAM_INFO
	.align		4
.L_79:
        /*0008*/ 	.byte	0x04, 0x17
        /*000a*/ 	.short	(.L_81 - .L_80)
.L_80:
        /*000c*/ 	.word	0x00000000
        /*0010*/ 	.short	0x0005
        /*0012*/ 	.short	0x0020
        /*0014*/ 	.byte	0x00, 0xf0, 0x11, 0x00


	//----- nvinfo : EIATTR_KPARAM_INFO
	.align		4
.L_81:
        /*0018*/ 	.byte	0x04, 0x17
        /*001a*/ 	.short	(.L_83 - .L_82)
.L_82:
        /*001c*/ 	.word	0x00000000
        /*0020*/ 	.short	0x0004
        /*0022*/ 	.short	0x001c
        /*0024*/ 	.byte	0x00, 0xf0, 0x11, 0x00


	//----- nvinfo : EIATTR_KPARAM_INFO
	.align		4
.L_83:
        /*0028*/ 	.byte	0x04, 0x17
        /*002a*/ 	.short	(.L_85 - .L_84)
.L_84:
        /*002c*/ 	.word	0x00000000
        /*0030*/ 	.short	0x0003
        /*0032*/ 	.short	0x0018
        /*0034*/ 	.byte	0x00, 0xf0, 0x11, 0x00


	//----- nvinfo : EIATTR_KPARAM_INFO
	.align		4
.L_85:
        /*0038*/ 	.byte	0x04, 0x17
        /*003a*/ 	.short	(.L_87 - .L_86)
.L_86:
        /*003c*/ 	.word	0x00000000
        /*0040*/ 	.short	0x0002
        /*0042*/ 	.short	0x0010
        /*0044*/ 	.byte	0x00, 0xf5, 0x21, 0x00


	//----- nvinfo : EIATTR_KPARAM_INFO
	.align		4
.L_87:
        /*0048*/ 	.byte	0x04, 0x17
        /*004a*/ 	.short	(.L_89 - .L_88)
.L_88:
        /*004c*/ 	.word	0x00000000
        /*0050*/ 	.short	0x0001
        /*0052*/ 	.short	0x0008
        /*0054*/ 	.byte	0x00, 0xf5, 0x21, 0x00


	//----- nvinfo : EIATTR_KPARAM_INFO
	.align		4
.L_89:
        /*0058*/ 	.byte	0x04, 0x17
        /*005a*/ 	.short	(.L_91 - .L_90)
.L_90:
        /*005c*/ 	.word	0x00000000
        /*0060*/ 	.short	0x0000
        /*0062*/ 	.short	0x0000
        /*0064*/ 	.byte	0x00, 0xf5, 0x21, 0x00


	//----- nvinfo : EIATTR_SPARSE_MMA_MASK
	.align		4
.L_91:
        /*0068*/ 	.byte	0x03, 0x50
        /*006a*/ 	.short	0x0000


	//----- nvinfo : EIATTR_MAXREG_COUNT
	.align		4
        /*006c*/ 	.byte	0x03, 0x1b
        /*006e*/ 	.short	0x00ff


	//----- nvinfo : EIATTR_NUM_BARRIERS
	.align		4
        /*0070*/ 	.byte	0x02, 0x4c
        /*0072*/ 	.byte	0x01
	.zero		1


	//----- nvinfo : EIATTR_MERCURY_ISA_VERSION
	.align		4
        /*0074*/ 	.byte	0x03, 0x5f
        /*0076*/ 	.short	0x0101


	//----- nvinfo : EIATTR_VRC_CTA_INIT_COUNT
	.align		4
        /*0078*/ 	.byte	0x02, 0x4a
	.zero		1
	.zero		1


	//----- nvinfo : EIATTR_EXIT_INSTR_OFFSETS
	.align		4
        /*007c*/ 	.byte	0x04, 0x1c
        /*007e*/ 	.short	(.L_93 - .L_92)


	//   ....[0]....
.L_92:
        /*0080*/ 	.word	0x000006a0


	//   ....[1]....
        /*0084*/ 	.word	0x000006f0


	//----- nvinfo : EIATTR_CBANK_PARAM_SIZE
	.align		4
.L_93:
        /*0088*/ 	.byte	0x03, 0x19
        /*008a*/ 	.short	0x0024


	//----- nvinfo : EIATTR_PARAM_CBANK
	.align		4
        /*008c*/ 	.byte	0x04, 0x0a
        /*008e*/ 	.short	(.L_95 - .L_94)
	.align		4
.L_94:
        /*0090*/ 	.word	index@(.nv.constant0._Z16_matrixMulShBcPdPKfS0_Pfiii)
        /*0094*/ 	.short	0x0380
        /*0096*/ 	.short	0x0024


	//----- nvinfo : EIATTR_SW_WAR
	.align		4
.L_95:
        /*0098*/ 	.byte	0x04, 0x36
        /*009a*/ 	.short	(.L_97 - .L_96)
.L_96:
        /*009c*/ 	.word	0x00000008
.L_97:


//--------------------- .nv.info._Z14_matrixMulShBcPKfS0_Pfiii --------------------------
	.section	.nv.info._Z14_matrixMulShBcPKfS0_Pfiii,"",@"SHT_CUDA_INFO"
	.sectionflags	@""
	.align	4


	//----- nvinfo : EIATTR_CUDA_API_VERSION
	.align		4
        /*0000*/ 	.byte	0x04, 0x37
        /*0002*/ 	.short	(.L_99 - .L_98)
.L_98:
        /*0004*/ 	.word	0x00000082


	//----- nvinfo : EIATTR_KPARAM_INFO
	.align		4
.L_99:
        /*0008*/ 	.byte	0x04, 0x17
        /*000a*/ 	.short	(.L_101 - .L_100)
.L_100:
        /*000c*/ 	.word	0x00000000
        /*0010*/ 	.short	0x0005
        /*0012*/ 	.short	0x0020
        /*0014*/ 	.byte	0x00, 0xf0, 0x11, 0x00


	//----- nvinfo : EIATTR_KPARAM_INFO
	.align		4
.L_101:
        /*0018*/ 	.byte	0x04, 0x17
        /*001a*/ 	.short	(.L_103 - .L_102)
.L_102:
        /*001c*/ 	.word	0x00000000
        /*0020*/ 	.short	0x0004
        /*0022*/ 	.short	0x001c
        /*0024*/ 	.byte	0x00, 0xf0, 0x11, 0x00


	//----- nvinfo : EIATTR_KPARAM_INFO
	.align		4
.L_103:
        /*0028*/ 	.byte	0x04, 0x17
        /*002a*/ 	.short	(.L_105 - .L_104)
.L_104:
        /*002c*/ 	.word	0x00000000
        /*0030*/ 	.short	0x0003
        /*0032*/ 	.short	0x0018
        /*0034*/ 	.byte	0x00, 0xf0, 0x11, 0x00


	//----- nvinfo : EIATTR_KPARAM_INFO
	.align		4
.L_105:
        /*0038*/ 	.byte	0x04, 0x17
        /*003a*/ 	.short	(.L_107 - .L_106)
.L_106:
        /*003c*/ 	.word	0x00000000
        /*0040*/ 	.short	0x0002
        /*0042*/ 	.short	0x0010
        /*0044*/ 	.byte	0x00, 0xf5, 0x21, 0x00


	//----- nvinfo : EIATTR_KPARAM_INFO
	.align		4
.L_107:
        /*0048*/ 	.byte	0x04, 0x17
        /*004a*/ 	.short	(.L_109 - .L_108)
.L_108:
        /*004c*/ 	.word	0x00000000
        /*0050*/ 	.short	0x0001
        /*0052*/ 	.short	0x0008
        /*0054*/ 	.byte	0x00, 0xf5, 0x21, 0x00


	//----- nvinfo : EIATTR_KPARAM_INFO
	.align		4
.L_109:
        /*0058*/ 	.byte	0x04, 0x17
        /*005a*/ 	.short	(.L_111 - .L_110)
.L_110:
        /*005c*/ 	.word	0x00000000
        /*0060*/ 	.short	0x0000
        /*0062*/ 	.short	0x0000
        /*0064*/ 	.byte	0x00, 0xf5, 0x21, 0x00


	//----- nvinfo : EIATTR_SPARSE_MMA_MASK
	.align		4
.L_111:
        /*0068*/ 	.byte	0x03, 0x50
        /*006a*/ 	.short	0x0000


	//----- nvinfo : EIATTR_MAXREG_COUNT
	.align		4
        /*006c*/ 	.byte	0x03, 0x1b
        /*006e*/ 	.short	0x00ff


	//----- nvinfo : EIATTR_NUM_BARRIERS
	.align		4
        /*0070*/ 	.byte	0x02, 0x4c
        /*0072*/ 	.byte	0x01
	.zero		1


	//----- nvinfo : EIATTR_MERCURY_ISA_VERSION
	.align		4
        /*0074*/ 	.byte	0x03, 0x5f
        /*0076*/ 	.short	0x0101


	//----- nvinfo : EIATTR_VRC_CTA_INIT_COUNT
	.align		4
        /*0078*/ 	.byte	0x02, 0x4a
	.zero		1
	.zero		1


	//----- nvinfo : EIATTR_EXIT_INSTR_OFFSETS
	.align		4
        /*007c*/ 	.byte	0x04, 0x1c
        /*007e*/ 	.short	(.L_113 - .L_112)


	//   ....[0]....
.L_112:
        /*0080*/ 	.word	0x000005e0


	//   ....[1]....
        /*0084*/ 	.word	0x00000630


	//----- nvinfo : EIATTR_CBANK_PARAM_SIZE
	.align		4
.L_113:
        /*0088*/ 	.byte	0x03, 0x19
        /*008a*/ 	.short	0x0024


	//----- nvinfo : EIATTR_PARAM_CBANK
	.align		4
        /*008c*/ 	.byte	0x04, 0x0a
        /*008e*/ 	.short	(.L_115 - .L_114)
	.align		4
.L_114:
        /*0090*/ 	.word	index@(.nv.constant0._Z14_matrixMulShBcPKfS0_Pfiii)
        /*0094*/ 	.short	0x0380
        /*0096*/ 	.short	0x0024


	//----- nvinfo : EIATTR_SW_WAR
	.align		4
.L_115:
        /*0098*/ 	.byte	0x04, 0x36
        /*009a*/ 	.short	(.L_117 - .L_116)
.L_116:
        /*009c*/ 	.word	0x00000008
.L_117:


//--------------------- .nv.info._Z12_matrixMulShPKfS0_Pfiii --------------------------
	.section	.nv.info._Z12_matrixMulShPKfS0_Pfiii,"",@"SHT_CUDA_INFO"
	.sectionflags	@""
	.align	4


	//----- nvinfo : EIATTR_CUDA_API_VERSION
	.align		4
        /*0000*/ 	.byte	0x04, 0x37
        /*0002*/ 	.short	(.L_119 - .L_118)
.L_118:
        /*0004*/ 	.word	0x00000082


	//----- nvinfo : EIATTR_KPARAM_INFO
	.align		4
.L_119:
        /*0008*/ 	.byte	0x04, 0x17
        /*000a*/ 	.short	(.L_121 - .L_120)
.L_120:
        /*000c*/ 	.word	0x00000000
        /*0010*/ 	.short	0x0005
        /*0012*/ 	.short	0x0020
        /*0014*/ 	.byte	0x00, 0xf0, 0x11, 0x00


	//----- nvinfo : EIATTR_KPARAM_INFO
	.align		4
.L_121:
        /*0018*/ 	.byte	0x04, 0x17
        /*001a*/ 	.short	(.L_123 - .L_122)
.L_122:
        /*001c*/ 	.word	0x00000000
        /*0020*/ 	.short	0x0004
        /*0022*/ 	.short	0x001c
        /*0024*/ 	.byte	0x00, 0xf0, 0x11, 0x00


	//----- nvinfo : EIATTR_KPARAM_INFO
	.align		4
.L_123:
        /*0028*/ 	.byte	0x04, 0x17
        /*002a*/ 	.short	(.L_125 - .L_124)
.L_124:
        /*002c*/ 	.word	0x00000000
        /*0030*/ 	.short	0x0003
        /*0032*/ 	.short	0x0018
        /*0034*/ 	.byte	0x00, 0xf0, 0x11, 0x00


	//----- nvinfo : EIATTR_KPARAM_INFO
	.align		4
.L_125:
        /*0038*/ 	.byte	0x04, 0x17
        /*003a*/ 	.short	(.L_127 - .L_126)
.L_126:
        /*003c*/ 	.word	0x00000000
        /*0040*/ 	.short	0x0002
        /*0042*/ 	.short	0x0010
        /*0044*/ 	.byte	0x00, 0xf5, 0x21, 0x00


	//----- nvinfo : EIATTR_KPARAM_INFO
	.align		4
.L_127:
        /*0048*/ 	.byte	0x04, 0x17
        /*004a*/ 	.short	(.L_129 - .L_128)
.L_128:
        /*004c*/ 	.word	0x00000000
        /*0050*/ 	.short	0x0001
        /*0052*/ 	.short	0x0008
        /*0054*/ 	.byte	0x00, 0xf5, 0x21, 0x00


	//----- nvinfo : EIATTR_KPARAM_INFO
	.align		4
.L_129:
        /*0058*/ 	.byte	0x04, 0x17
        /*005a*/ 	.short	(.L_131 - .L_130)
.L_130:
        /*005c*/ 	.word	0x00000000
        /*0060*/ 	.short	0x0000
        /*0062*/ 	.short	0x0000
        /*0064*/ 	.byte	0x00, 0xf5, 0x21, 0x00


	//----- nvinfo : EIATTR_SPARSE_MMA_MASK
	.align		4
.L_131:
        /*0068*/ 	.byte	0x03, 0x50
        /*006a*/ 	.short	0x0000


	//----- nvinfo : EIATTR_MAXREG_COUNT
	.align		4
        /*006c*/ 	.byte	0x03, 0x1b
        /*006e*/ 	.short	0x00ff


	//----- nvinfo : EIATTR_NUM_BARRIERS
	.align		4
        /*0070*/ 	.byte	0x02, 0x4c
        /*0072*/ 	.byte	0x01
	.zero		1


	//----- nvinfo : EIATTR_MERCURY_ISA_VERSION
	.align		4
        /*0074*/ 	.byte	0x03, 0x5f
        /*0076*/ 	.short	0x0101


	//----- nvinfo : EIATTR_VRC_CTA_INIT_COUNT
	.align		4
        /*0078*/ 	.byte	0x02, 0x4a
	.zero		1
	.zero		1


	//----- nvinfo : EIATTR_EXIT_INSTR_OFFSETS
	.align		4
        /*007c*/ 	.byte	0x04, 0x1c
        /*007e*/ 	.short	(.L_133 - .L_132)


	//   ....[0]....
.L_132:
        /*0080*/ 	.word	0x000005e0


	//   ....[1]....
        /*0084*/ 	.word	0x00000630


	//----- nvinfo : EIATTR_CBANK_PARAM_SIZE
	.align		4
.L_133:
        /*0088*/ 	.byte	0x03, 0x19
        /*008a*/ 	.short	0x0024


	//----- nvinfo : EIATTR_PARAM_CBANK
	.align		4
        /*008c*/ 	.byte	0x04, 0x0a
        /*008e*/ 	.short	(.L_135 - .L_134)
	.align		4
.L_134:
        /*0090*/ 	.word	index@(.nv.constant0._Z12_matrixMulShPKfS0_Pfiii)
        /*0094*/ 	.short	0x0380
        /*0096*/ 	.short	0x0024


	//----- nvinfo : EIATTR_SW_WAR
	.align		4
.L_135:
        /*0098*/ 	.byte	0x04, 0x36
        /*009a*/ 	.short	(.L_137 - .L_136)
.L_136:
        /*009c*/ 	.word	0x00000008
.L_137:


//--------------------- .nv.info._Z10_matrixMulPKfS0_Pfiii --------------------------
	.section	.nv.info._Z10_matrixMulPKfS0_Pfiii,"",@"SHT_CUDA_INFO"
	.sectionflags	@""
	.align	4


	//----- nvinfo : EIATTR_CUDA_API_VERSION
	.align		4
        /*0000*/ 	.byte	0x04, 0x37
        /*0002*/ 	.short	(.L_139 - .L_138)
.L_138:
        /*0004*/ 	.word	0x00000082


	//----- nvinfo : EIATTR_KPARAM_INFO
	.align		4
.L_139:
        /*0008*/ 	.byte	0x04, 0x17
        /*000a*/ 	.short	(.L_141 - .L_140)
.L_140:
        /*000c*/ 	.word	0x00000000
        /*0010*/ 	.short	0x0005
        /*0012*/ 	.short	0x0020
        /*0014*/ 	.byte	0x00, 0xf0, 0x11, 0x00


	//----- nvinfo : EIATTR_KPARAM_INFO
	.align		4
.L_141:
        /*0018*/ 	.byte	0x04, 0x17
        /*001a*/ 	.short	(.L_143 - .L_142)
.L_142:
        /*001c*/ 	.word	0x00000000
        /*0020*/ 	.short	0x0004
        /*0022*/ 	.short	0x001c
        /*0024*/ 	.byte	0x00, 0xf0, 0x11, 0x00


	//----- nvinfo : EIATTR_KPARAM_INFO
	.align		4
.L_143:
        /*0028*/ 	.byte	0x04, 0x17
        /*002a*/ 	.short	(.L_145 - .L_144)
.L_144:
        /*002c*/ 	.word	0x00000000
        /*0030*/ 	.short	0x0003
        /*0032*/ 	.short	0x0018
        /*0034*/ 	.byte	0x00, 0xf0, 0x11, 0x00


	//----- nvinfo : EIATTR_KPARAM_INFO
	.align		4
.L_145:
        /*0038*/ 	.byte	0x04, 0x17
        /*003a*/ 	.short	(.L_147 - .L_146)
.L_146:
        /*003c*/ 	.word	0x00000000
        /*0040*/ 	.short	0x0002
        /*0042*/ 	.short	0x0010
        /*0044*/ 	.byte	0x00, 0xf5, 0x21, 0x00


	//----- nvinfo : EIATTR_KPARAM_INFO
	.align		4
.L_147:
        /*0048*/ 	.byte	0x04, 0x17
        /*004a*/ 	.short	(.L_149 - .L_148)
.L_148:
        /*004c*/ 	.word	0x00000000
        /*0050*/ 	.short	0x0001
        /*0052*/ 	.short	0x0008
        /*0054*/ 	.byte	0x00, 0xf5, 0x21, 0x00


	//----- nvinfo : EIATTR_KPARAM_INFO
	.align		4
.L_149:
        /*0058*/ 	.byte	0x04, 0x17
        /*005a*/ 	.short	(.L_151 - .L_150)
.L_150:
        /*005c*/ 	.word	0x00000000
        /*0060*/ 	.short	0x0000
        /*0062*/ 	.short	0x0000
        /*0064*/ 	.byte	0x00, 0xf5, 0x21, 0x00


	//----- nvinfo : EIATTR_SPARSE_MMA_MASK
	.align		4
.L_151:
        /*0068*/ 	.byte	0x03, 0x50
        /*006a*/ 	.short	0x0000


	//----- nvinfo : EIATTR_MAXREG_COUNT
	.align		4
        /*006c*/ 	.byte	0x03, 0x1b
        /*006e*/ 	.short	0x00ff


	//----- nvinfo : EIATTR_MERCURY_ISA_VERSION
	.align		4
        /*0070*/ 	.byte	0x03, 0x5f
        /*0072*/ 	.short	0x0101


	//----- nvinfo : EIATTR_VRC_CTA_INIT_COUNT
	.align		4
        /*0074*/ 	.byte	0x02, 0x4a
	.zero		1
	.zero		1


	//----- nvinfo : EIATTR_EXIT_INSTR_OFFSETS
	.align		4
        /*0078*/ 	.byte	0x04, 0x1c
        /*007a*/ 	.short	(.L_153 - .L_152)


	//   ....[0]....
.L_152:
        /*007c*/ 	.word	0x00000230


	//   ....[1]....
        /*0080*/ 	.word	0x000007e0


	//   ....[2]....
        /*0084*/ 	.word	0x00000a60


	//   ....[3]....
        /*0088*/ 	.word	0x00000be0


	//   ....[4]....
        /*008c*/ 	.word	0x00000c90


	//----- nvinfo : EIATTR_CBANK_PARAM_SIZE
	.align		4
.L_153:
        /*0090*/ 	.byte	0x03, 0x19
        /*0092*/ 	.short	0x0024


	//----- nvinfo : EIATTR_PARAM_CBANK
	.align		4
        /*0094*/ 	.byte	0x04, 0x0a
        /*0096*/ 	.short	(.L_155 - .L_154)
	.align		4
.L_154:
        /*0098*/ 	.word	index@(.nv.constant0._Z10_matrixMulPKfS0_Pfiii)
        /*009c*/ 	.short	0x0380
        /*009e*/ 	.short	0x0024


	//----- nvinfo : EIATTR_SW_WAR
	.align		4
.L_155:
        /*00a0*/ 	.byte	0x04, 0x36
        /*00a2*/ 	.short	(.L_157 - .L_156)
.L_156:
        /*00a4*/ 	.word	0x00000008
.L_157:


//--------------------- .nv.callgraph             --------------------------
	.section	.nv.callgraph,"",@"SHT_CUDA_CALLGRAPH"
	.align	4
	.sectionentsize	8
	.align		4
        /*0000*/ 	.word	0x00000000
	.align		4
        /*0004*/ 	.word	0xffffffff
	.align		4
        /*0008*/ 	.word	0x00000000
	.align		4
        /*000c*/ 	.word	0xfffffffe
	.align		4
        /*0010*/ 	.word	0x00000000
	.align		4
        /*0014*/ 	.word	0xfffffffd
	.align		4
        /*0018*/ 	.word	0x00000000
	.align		4
        /*001c*/ 	.word	0xfffffffc


//--------------------- .text._Z14_matrixMulWmmaPK6__halfS1_Pfiiiff --------------------------
	.section	.text._Z14_matrixMulWmmaPK6__halfS1_Pfiiiff,"ax",@progbits
	.align	128
        .global         _Z14_matrixMulWmmaPK6__halfS1_Pfiiiff
        .type           _Z14_matrixMulWmmaPK6__halfS1_Pfiiiff,@function
        .size           _Z14_matrixMulWmmaPK6__halfS1_Pfiiiff,(.L_x_26 - _Z14_matrixMulWmmaPK6__halfS1_Pfiiiff)
        .other          _Z14_matrixMulWmmaPK6__halfS1_Pfiiiff,@"STO_CUDA_ENTRY STV_DEFAULT"
_Z14_matrixMulWmmaPK6__halfS1_Pfiiiff:
.text._Z14_matrixMulWmmaPK6__halfS1_Pfiiiff:
[----:B------:R-:W-:Y:S01]  /*0000*/  LDC R1, c[0x0][0x37c] ;  /* 0x0000df00ff017b82 */ /* 0x000fe20000000800 */
[----:B------:R-:W0:Y:S07]  /*0010*/  S2R R0, SR_TID.X ;  /* 0x0000000000007919 */ /* 0x000e2e0000002100 */
[----:B------:R-:W0:Y:S01]  /*0020*/  S2UR UR4, SR_CTAID.X ;  /* 0x00000000000479c3 */ /* 0x000e220000002500 */
[----:B------:R-:W1:Y:S01]  /*0030*/  LDCU UR8, c[0x0][0x39c] ;  /* 0x00007380ff0877ac */ /* 0x000e620008000800 */
[----:B------:R-:W-:Y:S01]  /*0040*/  CS2R R4, SRZ ;  /* 0x0000000000047805 */ /* 0x000fe2000001ff00 */
[----:B------:R-:W2:Y:S01]  /*0050*/  S2R R3, SR_TID.Y ;  /* 0x0000000000037919 */ /* 0x000ea20000002200 */
[----:B------:R-:W-:-:S02]  /*0060*/  CS2R R6, SRZ ;  /* 0x0000000000067805 */ /* 0x000fc4000001ff00 */
[----:B------:R-:W-:Y:S02]  /*0070*/  CS2R R8, SRZ ;  /* 0x0000000000087805 */ /* 0x000fe4000001ff00 */
[----:B------:R-:W-:Y:S01]  /*0080*/  CS2R R10, SRZ ;  /* 0x00000000000a7805 */ /* 0x000fe2000001ff00 */
[----:B------:R-:W3:Y:S01]  /*0090*/  LDCU.64 UR6, c[0x0][0x358] ;  /* 0x00006b00ff0677ac */ /* 0x000ee20008000a00 */
[----:B------:R-:W0:Y:S08]  /*00a0*/  LDC R25, c[0x0][0x360] ;  /* 0x0000d800ff197b82 */ /* 0x000e300000000800 */
[----:B------:R-:W2:Y:S01]  /*00b0*/  S2UR UR5, SR_CTAID.Y ;  /* 0x00000000000579c3 */ /* 0x000ea20000002600 */
[----:B-1----:R-:W-:-:S07]  /*00c0*/  UISETP.GE.AND UP0, UPT, UR8, 0x1, UPT ;  /* 0x000000010800788c */ /* 0x002fce000bf06270 */
[----:B------:R-:W2:Y:S01]  /*00d0*/  LDC R24, c[0x0][0x364] ;  /* 0x0000d900ff187b82 */ /* 0x000ea20000000800 */
[----:B0-----:R-:W-:-:S05]  /*00e0*/  IMAD R25, R25, UR4, R0 ;  /* 0x0000000419197c24 */ /* 0x001fca000f8e0200 */
[----:B------:R-:W-:Y:S01]  /*00f0*/  SHF.R.U32.HI R25, RZ, 0x5, R25 ;  /* 0x00000005ff197819 */ /* 0x000fe20000011619 */
[----:B--2---:R-:W-:Y:S01]  /*0100*/  IMAD R24, R24, UR5, R3 ;  /* 0x0000000518187c24 */ /* 0x004fe2000f8e0203 */
[----:B---3--:R-:W-:Y:S06]  /*0110*/  BRA.U !UP0, `(.L_x_0) ;  /* 0x0000000d08f07547 */ /* 0x008fec000b800000 */
[----:B------:R-:W0:Y:S01]  /*0120*/  LDCU UR5, c[0x0][0x398] ;  /* 0x00007300ff0577ac */ /* 0x000e220008000800 */
[----:B------:R-:W-:Y:S01]  /*0130*/  IMAD.SHL.U32 R2, R24, 0x10, RZ ;  /* 0x0000001018027824 */ /* 0x000fe200078e00ff */
[----:B------:R-:W-:Y:S01]  /*0140*/  CS2R R10, SRZ ;  /* 0x00000000000a7805 */ /* 0x000fe2000001ff00 */
[----:B------:R-:W-:Y:S01]  /*0150*/  IMAD.SHL.U32 R0, R25, 0x10, RZ ;  /* 0x0000001019007824 */ /* 0x000fe200078e00ff */
[----:B------:R-:W1:Y:S01]  /*0160*/  LDCU UR4, c[0x0][0x3a0] ;  /* 0x00007400ff0477ac */ /* 0x000e620008000800 */
[----:B------:R-:W-:Y:S01]  /*0170*/  IMAD.MOV.U32 R19, RZ, RZ, RZ ;  /* 0x000000ffff137224 */ /* 0x000fe200078e00ff */
[----:B------:R-:W-:Y:S02]  /*0180*/  CS2R R8, SRZ ;  /* 0x0000000000087805 */ /* 0x000fe4000001ff00 */
[----:B------:R-:W-:Y:S01]  /*0190*/  CS2R R6, SRZ ;  /* 0x0000000000067805 */ /* 0x000fe2000001ff00 */
[----:B------:R-:W-:Y:S01]  /*01a0*/  UISETP.GE.U32.AND UP0, UPT, UR8, 0x31, UPT ;  /* 0x000000310800788c */ /* 0x000fe2000bf06070 */
[----:B------:R-:W-:Y:S01]  /*01b0*/  CS2R R4, SRZ ;  /* 0x0000000000047805 */ /* 0x000fe2000001ff00 */
[----:B------:R-:W2:Y:S01]  /*01c0*/  LDCU.64 UR10, c[0x0][0x380] ;  /* 0x00007000ff0a77ac */ /* 0x000ea20008000a00 */
[----:B0-----:R-:W-:Y:S01]  /*01d0*/  IMAD.U32 R13, RZ, RZ, UR5 ;  /* 0x00000005ff0d7e24 */ /* 0x001fe2000f8e00ff */
[----:B-1----:R-:W-:Y:S01]  /*01e0*/  ISETP.GE.AND P0, PT, R2, UR4, PT ;  /* 0x0000000402007c0c */ /* 0x002fe2000bf06270 */
[----:B------:R-:W-:-:S03]  /*01f0*/  UIADD3 UR4, UPT, UPT, UR8, -0x1, URZ ;  /* 0xffffffff08047890 */ /* 0x000fc6000fffe0ff */
[----:B------:R-:W-:Y:S01]  /*0200*/  ISETP.LT.AND P0, PT, R0, R13, !P0 ;  /* 0x0000000d0000720c */ /* 0x000fe20004701270 */
[----:B------:R-:W-:Y:S01]  /*0210*/  IMAD R0, R2, UR8, RZ ;  /* 0x0000000802007c24 */ /* 0x000fe2000f8e02ff */
[----:B------:R-:W-:Y:S01]  /*0220*/  ULEA.HI UR4, UR4, 0x1, URZ, 0x1c ;  /* 0x0000000104047891 */ /* 0x000fe2000f8fe0ff */
[----:B--2---:R-:W-:Y:S11]  /*0230*/  BRA.U !UP0, `(.L_x_1) ;  /* 0x0000000908bc7547 */ /* 0x004ff6000b800000 */
[----:B------:R-:W-:Y:S01]  /*0240*/  ULOP3.LUT UR4, UR4, 0x1ffffffc, URZ, 0xc0, !UPT ;  /* 0x1ffffffc04047892 */ /* 0x000fe2000f8ec0ff */
[----:B------:R-:W-:Y:S01]  /*0250*/  BSSY.RECONVERGENT B0, `(.L_x_1) ;  /* 0x00000ad000007945 */ /* 0x000fe20003800200 */
[C---:B------:R-:W-:Y:S01]  /*0260*/  IMAD R18, R13.reuse, 0x30, RZ ;  /* 0x000000300d127824 */ /* 0x040fe200078e02ff */
[----:B------:R-:W-:Y:S01]  /*0270*/  MOV R11, RZ ;  /* 0x000000ff000b7202 */ /* 0x000fe20000000f00 */
[----:B------:R-:W-:Y:S01]  /*0280*/  UIADD3 UR4, UPT, UPT, -UR4, URZ, URZ ;  /* 0x000000ff04047290 */ /* 0x000fe2000fffe1ff */
[C---:B------:R-:W-:Y:S01]  /*0290*/  IMAD.SHL.U32 R2, R13.reuse, 0x20, RZ ;  /* 0x000000200d027824 */ /* 0x040fe200078e00ff */
[----:B------:R-:W0:Y:S01]  /*02a0*/  LDCU UR12, c[0x0][0x398] ;  /* 0x00007300ff0c77ac */ /* 0x000e220008000800 */
[----:B------:R-:W-:Y:S02]  /*02b0*/  IMAD.SHL.U32 R3, R13, 0x10, RZ ;  /* 0x000000100d037824 */ /* 0x000fe400078e00ff */
[----:B------:R-:W-:Y:S01]  /*02c0*/  IMAD.MOV.U32 R16, RZ, RZ, RZ ;  /* 0x000000ffff107224 */ /* 0x000fe200078e00ff */
[----:B------:R-:W1:Y:S01]  /*02d0*/  LDCU.64 UR8, c[0x0][0x380] ;  /* 0x00007000ff0877ac */ /* 0x000e620008000a00 */
[----:B------:R-:W-:-:S02]  /*02e0*/  IMAD.MOV.U32 R19, RZ, RZ, RZ ;  /* 0x000000ffff137224 */ /* 0x000fc400078e00ff */
[----:B------:R-:W-:-:S07]  /*02f0*/  IMAD.U32 R17, RZ, RZ, UR4 ;  /* 0x00000004ff117e24 */ /* 0x000fce000f8e00ff */
.L_x_6:
[----:B------:R-:W-:Y:S05]  /*0300*/  @!P0 BRA `(.L_x_2) ;  /* 0x0000000000988947 */ /* 0x000fea0003800000 */
[----:B------:R-:W2:Y:S01]  /*0310*/  S2R R14, SR_LANEID ;  /* 0x00000000000e7919 */ /* 0x000ea20000000000 */
[----:B------:R-:W3:Y:S01]  /*0320*/  LDC.64 R12, c[0x0][0x398] ;  /* 0x0000e600ff0c7b82 */ /* 0x000ee20000000a00 */
[----:B------:R-:W-:Y:S02]  /*0330*/  IMAD.SHL.U32 R27, R25, 0x10, RZ ;  /* 0x00000010191b7824 */ /* 0x000fe400078e00ff */
[----:B------:R-:W-:-:S03]  /*0340*/  IMAD.MOV.U32 R15, RZ, RZ, RZ ;  /* 0x000000ffff0f7224 */ /* 0x000fc600078e00ff */
[----:B------:R-:W-:Y:S02]  /*0350*/  IADD3 R27, P1, PT, R27, R16, RZ ;  /* 0x000000101b1b7210 */ /* 0x000fe40007f3e0ff */
[----:B---3--:R-:W-:Y:S02]  /*0360*/  SHF.R.U32.HI R22, RZ, 0x1, R12 ;  /* 0x00000001ff167819 */ /* 0x008fe4000001160c */
[----:B------:R-:W-:Y:S02]  /*0370*/  SHF.R.U32.HI R20, RZ, 0x1, R13 ;  /* 0x00000001ff147819 */ /* 0x000fe4000001160d */
[----:B--2---:R-:W-:Y:S02]  /*0380*/  SHF.R.U32.HI R21, RZ, 0x2, R14 ;  /* 0x00000002ff157819 */ /* 0x004fe4000001160e */
[----:B------:R-:W-:-:S05]  /*0390*/  LOP3.LUT R14, R14, 0x3, RZ, 0xc0, !PT ;  /* 0x000000030e0e7812 */ /* 0x000fca00078ec0ff */
[----:B------:R-:W-:-:S04]  /*03a0*/  IMAD.WIDE.U32 R22, R21, R22, R14 ;  /* 0x0000001615167225 */ /* 0x000fc800078e000e */
[----:B------:R-:W-:Y:S01]  /*03b0*/  IMAD.WIDE.U32 R14, R21, R20, R14 ;  /* 0x00000014150e7225 */ /* 0x000fe200078e000e */
[----:B------:R-:W-:Y:S02]  /*03c0*/  LEA.HI.X.SX32 R20, R16, RZ, 0x1, P1 ;  /* 0x000000ff10147211 */ /* 0x000fe400008f0eff */
[----:B-1----:R-:W-:-:S04]  /*03d0*/  LEA R21, P1, R27, UR8, 0x1 ;  /* 0x000000081b157c11 */ /* 0x002fc8000f8208ff */
[----:B------:R-:W-:Y:S02]  /*03e0*/  LEA.HI.X R27, R27, UR9, R20, 0x1, P1 ;  /* 0x000000091b1b7c11 */ /* 0x000fe400088f0c14 */
[----:B------:R-:W-:-:S04]  /*03f0*/  LEA R20, P1, R22, R21, 0x2 ;  /* 0x0000001516147211 */ /* 0x000fc800078210ff */
[----:B------:R-:W-:Y:S02]  /*0400*/  LEA.HI.X R21, R22, R27, R23, 0x2, P1 ;  /* 0x0000001b16157211 */ /* 0x000fe400008f1417 */
[----:B------:R-:W1:Y:S03]  /*0410*/  LDC.64 R22, c[0x0][0x388] ;  /* 0x0000e200ff167b82 */ /* 0x000e660000000a00 */
[----:B------:R-:W2:Y:S04]  /*0420*/  LDG.E R27, desc[UR6][R20.64] ;  /* 0x00000006141b7981 */ /* 0x000ea8000c1e1900 */
[----:B------:R-:W3:Y:S01]  /*0430*/  LDG.E R26, desc[UR6][R20.64+0x10] ;  /* 0x00001006141a7981 */ /* 0x000ee2000c1e1900 */
[----:B-1----:R-:W-:-:S03]  /*0440*/  IMAD.WIDE.U32 R22, R0, 0x2, R22 ;  /* 0x0000000200167825 */ /* 0x002fc600078e0016 */
[----:B------:R-:W-:-:S04]  /*0450*/  LEA R22, P1, R14, R22, 0x2 ;  /* 0x000000160e167211 */ /* 0x000fc800078210ff */
[----:B------:R-:W-:Y:S01]  /*0460*/  LEA.HI.X R23, R14, R23, R15, 0x2, P1 ;  /* 0x000000170e177211 */ /* 0x000fe200008f140f */
[----:B------:R-:W-:-:S04]  /*0470*/  IMAD.WIDE.U32 R14, R12, 0x10, R20 ;  /* 0x000000100c0e7825 */ /* 0x000fc800078e0014 */
[----:B------:R-:W-:Y:S01]  /*0480*/  IMAD.WIDE.U32 R12, R13, 0x10, R22 ;  /* 0x000000100d0c7825 */ /* 0x000fe200078e0016 */
[----:B------:R-:W4:Y:S04]  /*0490*/  LDG.E R28, desc[UR6][R14.64] ;  /* 0x000000060e1c7981 */ /* 0x000f28000c1e1900 */
[----:B------:R-:W5:Y:S04]  /*04a0*/  LDG.E R29, desc[UR6][R14.64+0x10] ;  /* 0x000010060e1d7981 */ /* 0x000f68000c1e1900 */
[----:B------:R-:W5:Y:S04]  /*04b0*/  LDG.E R20, desc[UR6][R22.64] ;  /* 0x0000000616147981 */ /* 0x000f68000c1e1900 */
[----:B------:R-:W5:Y:S04]  /*04c0*/  LDG.E R21, desc[UR6][R22.64+0x10] ;  /* 0x0000100616157981 */ /* 0x000f68000c1e1900 */
[----:B------:R-:W5:Y:S04]  /*04d0*/  LDG.E R22, desc[UR6][R12.64] ;  /* 0x000000060c167981 */ /* 0x000f68000c1e1900 */
[----:B------:R2:W5:Y:S01]  /*04e0*/  LDG.E R23, desc[UR6][R12.64+0x10] ;  /* 0x000010060c177981 */ /* 0x000562000c1e1900 */
[----:B------:R-:W-:Y:S05]  /*04f0*/  WARPSYNC.ALL ;  /* 0x0000000000007948 */ /* 0x000fea0003800000 */
[----:B--2---:R-:W-:Y:S04]  /*0500*/  MOVM.16.MT88 R12, R27 ;  /* 0x000000001b0c723a */ /* 0x004fe80000000000 */
[----:B---3--:R-:W-:Y:S04]  /*0510*/  MOVM.16.MT88 R13, R26 ;  /* 0x000000001a0d723a */ /* 0x008fe80000000000 */
[----:B----4-:R-:W-:Y:S04]  /*0520*/  MOVM.16.MT88 R14, R28 ;  /* 0x000000001c0e723a */ /* 0x010fe80000000000 */
[----:B-----5:R-:W1:Y:S02]  /*0530*/  MOVM.16.MT88 R15, R29 ;  /* 0x000000001d0f723a */ /* 0x020e640000000000 */
[C---:B-1----:R-:W-:Y:S08]  /*0540*/  HMMA.16816.F32 R4, R12.reuse, R20, R4 ;  /* 0x000000140c04723c */ /* 0x042ff00000001804 */
[----:B------:R-:W-:-:S15]  /*0550*/  HMMA.16816.F32 R8, R12, R22, R8 ;  /* 0x000000160c08723c */ /* 0x000fde0000001808 */
[----:B------:R-:W-:-:S05]  /*0560*/  NOP ;  /* 0x0000000000007918 */ /* 0x000fca0000000000 */
.L_x_2:
[----:B------:R-:W2:Y:S02]  /*0570*/  LDC.64 R26, c[0x0][0x388] ;  /* 0x0000e200ff1a7b82 */ /* 0x000ea40000000a00 */
[----:B--2---:R-:W-:Y:S01]  /*0580*/  IMAD.WIDE.U32 R26, R0, 0x2, R26 ;  /* 0x00000002001a7825 */ /* 0x004fe200078e001a */
[----:B------:R-:W-:Y:S06]  /*0590*/  @!P0 BRA `(.L_x_3) ;  /* 0x0000000000908947 */ /* 0x000fec0003800000 */
[----:B------:R-:W2:Y:S01]  /*05a0*/  S2R R20, SR_LANEID ;  /* 0x0000000000147919 */ /* 0x000ea20000000000 */
[----:B------:R-:W3:Y:S01]  /*05b0*/  LDC.64 R12, c[0x0][0x398] ;  /* 0x0000e600ff0c7b82 */ /* 0x000ee20000000a00 */
[----:B------:R-:W-:Y:S01]  /*05c0*/  IMAD.MOV.U32 R21, RZ, RZ, RZ ;  /* 0x000000ffff157224 */ /* 0x000fe200078e00ff */
[----:B---3--:R-:W-:Y:S02]  /*05d0*/  SHF.R.U32.HI R22, RZ, 0x1, R12 ;  /* 0x00000001ff167819 */ /* 0x008fe4000001160c */
[----:B------:R-:W-:Y:S02]  /*05e0*/  SHF.R.U32.HI R14, RZ, 0x1, R13 ;  /* 0x00000001ff0e7819 */ /* 0x000fe4000001160d */
[----:B--2---:R-:W-:Y:S02]  /*05f0*/  SHF.R.U32.HI R15, RZ, 0x2, R20 ;  /* 0x00000002ff0f7819 */ /* 0x004fe40000011614 */
[----:B------:R-:W-:-:S05]  /*0600*/  LOP3.LUT R20, R20, 0x3, RZ, 0xc0, !PT ;  /* 0x0000000314147812 */ /* 0x000fca00078ec0ff */
[----:B------:R-:W-:-:S04]  /*0610*/  IMAD.WIDE.U32 R22, R15, R22, R20 ;  /* 0x000000160f167225 */ /* 0x000fc800078e0014 */
[----:B------:R-:W-:-:S04]  /*0620*/  IMAD.WIDE.U32 R20, R15, R14, R20 ;  /* 0x0000000e0f147225 */ /* 0x000fc800078e0014 */
[----:B------:R-:W-:-:S05]  /*0630*/  IMAD.SHL.U32 R14, R25, 0x10, RZ ;  /* 0x00000010190e7824 */ /* 0x000fca00078e00ff */
[----:B------:R-:W-:-:S04]  /*0640*/  IADD3 R29, P1, PT, R14, R3, RZ ;  /* 0x000000030e1d7210 */ /* 0x000fc80007f3e0ff */
[----:B------:R-:W-:Y:S02]  /*0650*/  LEA.HI.X.SX32 R14, R3, RZ, 0x1, P1 ;  /* 0x000000ff030e7211 */ /* 0x000fe400008f0eff */
[----:B-1----:R-:W-:-:S04]  /*0660*/  LEA R15, P1, R29, UR8, 0x1 ;  /* 0x000000081d0f7c11 */ /* 0x002fc8000f8208ff */
[----:B------:R-:W-:Y:S02]  /*0670*/  LEA.HI.X R29, R29, UR9, R14, 0x1, P1 ;  /* 0x000000091d1d7c11 */ /* 0x000fe400088f0c0e */
[----:B------:R-:W-:-:S04]  /*0680*/  LEA R14, P1, R22, R15, 0x2 ;  /* 0x0000000f160e7211 */ /* 0x000fc800078210ff */
[----:B------:R-:W-:Y:S02]  /*0690*/  LEA.HI.X R15, R22, R29, R23, 0x2, P1 ;  /* 0x0000001d160f7211 */ /* 0x000fe400008f1417 */
[----:B------:R-:W-:Y:S01]  /*06a0*/  LEA R22, P1, R20, R26, 0x2 ;  /* 0x0000001a14167211 */ /* 0x000fe200078210ff */
[----:B------:R-:W-:-:S03]  /*06b0*/  IMAD.WIDE.U32 R30, R12, 0x10, R14 ;  /* 0x000000100c1e7825 */ /* 0x000fc600078e000e */
[----:B------:R-:W-:Y:S01]  /*06c0*/  LEA.HI.X R23, R20, R27, R21, 0x2, P1 ;  /* 0x0000001b14177211 */ /* 0x000fe200008f1415 */
[----:B------:R-:W2:Y:S02]  /*06d0*/  LDG.E R12, desc[UR6][R14.64] ;  /* 0x000000060e0c7981 */ /* 0x000ea4000c1e1900 */
[----:B------:R-:W-:Y:S02]  /*06e0*/  IMAD.WIDE.U32 R28, R13, 0x10, R22 ;  /* 0x000000100d1c7825 */ /* 0x000fe400078e0016 */
[----:B------:R-:W3:Y:S04]  /*06f0*/  LDG.E R20, desc[UR6][R22.64+0x20] ;  /* 0x0000200616147981 */ /* 0x000ee8000c1e1900 */
[----:B------:R-:W3:Y:S04]  /*0700*/  LDG.E R21, desc[UR6][R22.64+0x30] ;  /* 0x0000300616157981 */ /* 0x000ee8000c1e1900 */
[----:B------:R-:W4:Y:S04]  /*0710*/  LDG.E R14, desc[UR6][R14.64+0x10] ;  /* 0x000010060e0e7981 */ /* 0x000f28000c1e1900 */
[----:B------:R-:W5:Y:S04]  /*0720*/  LDG.E R22, desc[UR6][R28.64+0x20] ;  /* 0x000020061c167981 */ /* 0x000f68000c1e1900 */
[----:B------:R-:W5:Y:S04]  /*0730*/  LDG.E R23, desc[UR6][R28.64+0x30] ;  /* 0x000030061c177981 */ /* 0x000f68000c1e1900 */
[----:B------:R-:W3:Y:S04]  /*0740*/  LDG.E R15, desc[UR6][R30.64+0x10] ;  /* 0x000010061e0f7981 */ /* 0x000ee8000c1e1900 */
[----:B------:R-:W5:Y:S01]  /*0750*/  LDG.E R28, desc[UR6][R30.64] ;  /* 0x000000061e1c7981 */ /* 0x000f62000c1e1900 */
[----:B------:R-:W-:Y:S05]  /*0760*/  WARPSYNC.ALL ;  /* 0x0000000000007948 */ /* 0x000fea0003800000 */
[----:B--2---:R-:W-:Y:S04]  /*0770*/  MOVM.16.MT88 R12, R12 ;  /* 0x000000000c0c723a */ /* 0x004fe80000000000 */
[----:B----4-:R-:W-:Y:S04]  /*0780*/  MOVM.16.MT88 R13, R14 ;  /* 0x000000000e0d723a */ /* 0x010fe80000000000 */
[----:B---3--:R-:W-:Y:S04]  /*0790*/  MOVM.16.MT88 R15, R15 ;  /* 0x000000000f0f723a */ /* 0x008fe80000000000 */
[----:B-----5:R-:W1:Y:S02]  /*07a0*/  MOVM.16.MT88 R14, R28 ;  /* 0x000000001c0e723a */ /* 0x020e640000000000 */
[C---:B-1----:R-:W-:Y:S08]  /*07b0*/  HMMA.16816.F32 R4, R12.reuse, R20, R4 ;  /* 0x000000140c04723c */ /* 0x042ff00000001804 */
[----:B------:R-:W-:-:S15]  /*07c0*/  HMMA.16816.F32 R8, R12, R22, R8 ;  /* 0x000000160c08723c */ /* 0x000fde0000001808 */
[----:B------:R-:W-:-:S05]  /*07d0*/  NOP ;  /* 0x0000000000007918 */ /* 0x000fca0000000000 */
.L_x_3:
[----:B------:R-:W-:Y:S05]  /*07e0*/  @!P0 BRA `(.L_x_4) ;  /* 0x0000000000908947 */ /* 0x000fea0003800000 */
[----:B------:R-:W2:Y:S01]  /*07f0*/  S2R R20, SR_LANEID ;  /* 0x0000000000147919 */ /* 0x000ea20000000000 */
[----:B------:R-:W3:Y:S01]  /*0800*/  LDC.64 R12, c[0x0][0x398] ;  /* 0x0000e600ff0c7b82 */ /* 0x000ee20000000a00 */
[----:B------:R-:W-:Y:S01]  /*0810*/  SHF.L.U32 R29, R25, 0x4, RZ ;  /* 0x00000004191d7819 */ /* 0x000fe200000006ff */
        /* <DEDUP_REMOVED lines=33> */
.L_x_4:
[----:B------:R-:W-:Y:S05]  /*0a30*/  @!P0 BRA `(.L_x_5) ;  /* 0x0000000000908947 */ /* 0x000fea0003800000 */
        /* <DEDUP_REMOVED lines=8> */
[----:B------:R-:W-:-:S03]  /*0ac0*/  IMAD.WIDE.U32 R20, R23, R22, R20 ;  /* 0x0000001617147225 */ /* 0x000fc600078e0014 */
[----:B------:R-:W-:-:S04]  /*0ad0*/  LEA R22, P1, R20, R26, 0x2 ;  /* 0x0000001a14167211 */ /* 0x000fc800078210ff */
[----:B------:R-:W-:Y:S01]  /*0ae0*/  LEA.HI.X R23, R20, R27, R21, 0x2, P1 ;  /* 0x0000001b14177211 */ /* 0x000fe200008f1415 */
[----:B------:R-:W-:-:S05]  /*0af0*/  IMAD.SHL.U32 R27, R25, 0x10, RZ ;  /* 0x00000010191b7824 */ /* 0x000fca00078e00ff */
[----:B------:R-:W-:-:S04]  /*0b00*/  IADD3 R27, P1, PT, R27, R18, RZ ;  /* 0x000000121b1b7210 */ /* 0x000fc80007f3e0ff */
[----:B------:R-:W-:Y:S02]  /*0b10*/  LEA.HI.X.SX32 R20, R18, RZ, 0x1, P1 ;  /* 0x000000ff12147211 */ /* 0x000fe400008f0eff */
[----:B-1----:R-:W-:-:S04]  /*0b20*/  LEA R21, P1, R27, UR8, 0x1 ;  /* 0x000000081b157c11 */ /* 0x002fc8000f8208ff */
[----:B------:R-:W-:Y:S02]  /*0b30*/  LEA.HI.X R27, R27, UR9, R20, 0x1, P1 ;  /* 0x000000091b1b7c11 */ /* 0x000fe400088f0c14 */
[----:B------:R-:W-:-:S04]  /*0b40*/  LEA R20, P1, R14, R21, 0x2 ;  /* 0x000000150e147211 */ /* 0x000fc800078210ff */
[----:B------:R-:W-:-:S03]  /*0b50*/  LEA.HI.X R21, R14, R27, R15, 0x2, P1 ;  /* 0x0000001b0e157211 */ /* 0x000fc600008f140f */
[----:B------:R-:W-:Y:S02]  /*0b60*/  IMAD.WIDE.U32 R14, R12, 0x10, R20 ;  /* 0x000000100c0e7825 */ /* 0x000fe400078e0014 */
[----:B------:R-:W2:Y:S04]  /*0b70*/  LDG.E R27, desc[UR6][R20.64] ;  /* 0x00000006141b7981 */ /* 0x000ea8000c1e1900 */
[----:B------:R-:W3:Y:S01]  /*0b80*/  LDG.E R26, desc[UR6][R20.64+0x10] ;  /* 0x00001006141a7981 */ /* 0x000ee2000c1e1900 */
[----:B------:R-:W-:-:S03]  /*0b90*/  IMAD.WIDE.U32 R12, R13, 0x10, R22 ;  /* 0x000000100d0c7825 */ /* 0x000fc600078e0016 */
        /* <DEDUP_REMOVED lines=14> */
.L_x_5:
[----:B------:R-:W-:Y:S02]  /*0c80*/  VIADD R17, R17, 0x4 ;  /* 0x0000000411117836 */ /* 0x000fe40000000000 */
[----:B0-----:R-:W-:Y:S02]  /*0c90*/  IMAD.U32 R13, RZ, RZ, UR12 ;  /* 0x0000000cff0d7e24 */ /* 0x001fe4000f8e00ff */
[----:B------:R-:W-:Y:S01]  /*0ca0*/  VIADD R19, R19, 0x40 ;  /* 0x0000004013137836 */ /* 0x000fe20000000000 */
[----:B------:R-:W-:Y:S01]  /*0cb0*/  ISETP.NE.AND P1, PT, R17, RZ, PT ;  /* 0x000000ff1100720c */ /* 0x000fe20003f25270 */
[----:B------:R-:W-:Y:S01]  /*0cc0*/  VIADD R0, R0, 0x40 ;  /* 0x0000004000007836 */ /* 0x000fe20000000000 */
[C---:B------:R-:W-:Y:S01]  /*0cd0*/  LEA R18, R13.reuse, R18, 0x6 ;  /* 0x000000120d127211 */ /* 0x040fe200078e30ff */
[C---:B------:R-:W-:Y:S02]  /*0ce0*/  IMAD R2, R13.reuse, 0x40, R2 ;  /* 0x000000400d027824 */ /* 0x040fe400078e0202 */
[----:B------:R-:W-:-:S02]  /*0cf0*/  IMAD R3, R13, 0x40, R3 ;  /* 0x000000400d037824 */ /* 0x000fc400078e0203 */
[----:B------:R-:W-:-:S06]  /*0d00*/  IMAD R16, R13, 0x40, R16 ;  /* 0x000000400d107824 */ /* 0x000fcc00078e0210 */
[----:B------:R-:W-:Y:S05]  /*0d10*/  @P1 BRA `(.L_x_6) ;  /* 0xfffffff400781947 */ /* 0x000fea000383ffff */
[----:B-1----:R-:W-:Y:S05]  /*0d20*/  BSYNC.RECONVERGENT B0 ;  /* 0x0000000000007941 */ /* 0x002fea0003800200 */
.L_x_1:
[----:B------:R-:W0:Y:S01]  /*0d30*/  LDCU UR5, c[0x0][0x39c] ;  /* 0x00007380ff0577ac */ /* 0x000e220008000800 */
[----:B------:R-:W-:Y:S01]  /*0d40*/  BSSY.RECONVERGENT B0, `(.L_x_0) ;  /* 0x0000039000007945 */ /* 0x000fe20003800200 */
[----:B0-----:R-:W-:-:S04]  /*0d50*/  UIADD3 UR4, UPT, UPT, UR5, -0x1, URZ ;  /* 0xffffffff05047890 */ /* 0x001fc8000fffe0ff */
[----:B------:R-:W-:-:S04]  /*0d60*/  ULEA.HI UR4, UR4, 0x1, URZ, 0x1c ;  /* 0x0000000104047891 */ /* 0x000fc8000f8fe0ff */
[----:B------:R-:W-:-:S04]  /*0d70*/  ULOP3.LUT UR4, UR4, 0x3, URZ, 0xc0, !UPT ;  /* 0x0000000304047892 */ /* 0x000fc8000f8ec0ff */
[----:B------:R-:W-:-:S09]  /*0d80*/  UISETP.NE.AND UP0, UPT, UR4, URZ, UPT ;  /* 0x000000ff0400728c */ /* 0x000fd2000bf05270 */
[----:B------:R-:W-:Y:S05]  /*0d90*/  BRA.U !UP0, `(.L_x_7) ;  /* 0x0000000108cc7547 */ /* 0x000fea000b800000 */
[----:B------:R-:W-:Y:S01]  /*0da0*/  IMAD.SHL.U32 R0, R24, 0x10, RZ ;  /* 0x0000001018007824 */ /* 0x000fe200078e00ff */
[----:B------:R-:W-:Y:S01]  /*0db0*/  UIADD3 UR4, UPT, UPT, -UR4, URZ, URZ ;  /* 0x000000ff04047290 */ /* 0x000fe2000fffe1ff */
[----:B------:R-:W-:Y:S02]  /*0dc0*/  IMAD R2, R19, R13, RZ ;  /* 0x0000000d13027224 */ /* 0x000fe400078e02ff */
[----:B------:R-:W-:-:S03]  /*0dd0*/  IMAD R12, R0, UR5, RZ ;  /* 0x00000005000c7c24 */ /* 0x000fc6000f8e02ff */
[----:B------:R-:W-:Y:S02]  /*0de0*/  IMAD.U32 R0, RZ, RZ, UR4 ;  /* 0x00000004ff007e24 */ /* 0x000fe4000f8e00ff */
[----:B------:R-:W-:-:S07]  /*0df0*/  IMAD.IADD R19, R12, 0x1, R19 ;  /* 0x000000010c137824 */ /* 0x000fce00078e0213 */
.L_x_9:
[----:B------:R-:W-:Y:S05]  /*0e00*/  @!P0 BRA `(.L_x_8) ;  /* 0x0000000000988947 */ /* 0x000fea0003800000 */
[----:B------:R-:W0:Y:S01]  /*0e10*/  S2R R26, SR_LANEID ;  /* 0x00000000001a7919 */ /* 0x000e220000000000 */
[----:B------:R-:W1:Y:S01]  /*0e20*/  LDC.64 R12, c[0x0][0x398] ;  /* 0x0000e600ff0c7b82 */ /* 0x000e620000000a00 */
[----:B------:R-:W-:Y:S01]  /*0e30*/  SHF.L.U32 R3, R25, 0x4, RZ ;  /* 0x0000000419037819 */ /* 0x000fe200000006ff */
[----:B------:R-:W-:-:S03]  /*0e40*/  IMAD.MOV.U32 R17, RZ, RZ, RZ ;  /* 0x000000ffff117224 */ /* 0x000fc600078e00ff */
[----:B------:R-:W-:-:S03]  /*0e50*/  IADD3 R3, P1, PT, R3, R2, RZ ;  /* 0x0000000203037210 */ /* 0x000fc60007f3e0ff */
[----:B------:R-:W2:Y:S01]  /*0e60*/  LDC.64 R20, c[0x0][0x388] ;  /* 0x0000e200ff147b82 */ /* 0x000ea20000000a00 */
[----:B------:R-:W-:Y:S02]  /*0e70*/  LEA.HI.X.SX32 R14, R2, RZ, 0x1, P1 ;  /* 0x000000ff020e7211 */ /* 0x000fe400008f0eff */
[----:B------:R-:W-:-:S04]  /*0e80*/  LEA R15, P1, R3, UR10, 0x1 ;  /* 0x0000000a030f7c11 */ /* 0x000fc8000f8208ff */
[----:B------:R-:W-:Y:S02]  /*0e90*/  LEA.HI.X R3, R3, UR11, R14, 0x1, P1 ;  /* 0x0000000b03037c11 */ /* 0x000fe400088f0c0e */
[----:B-1----:R-:W-:Y:S02]  /*0ea0*/  SHF.R.U32.HI R23, RZ, 0x1, R12 ;  /* 0x00000001ff177819 */ /* 0x002fe4000001160c */
[----:B0-----:R-:W-:Y:S02]  /*0eb0*/  LOP3.LUT R16, R26, 0x3, RZ, 0xc0, !PT ;  /* 0x000000031a107812 */ /* 0x001fe400078ec0ff */
[----:B------:R-:W-:-:S05]  /*0ec0*/  SHF.R.U32.HI R26, RZ, 0x2, R26 ;  /* 0x00000002ff1a7819 */ /* 0x000fca000001161a */
[----:B------:R-:W-:-:S03]  /*0ed0*/  IMAD.WIDE.U32 R22, R26, R23, R16 ;  /* 0x000000171a167225 */ /* 0x000fc600078e0010 */
[----:B------:R-:W-:-:S04]  /*0ee0*/  LEA R14, P1, R22, R15, 0x2 ;  /* 0x0000000f160e7211 */ /* 0x000fc800078210ff */
[----:B------:R-:W-:-:S03]  /*0ef0*/  LEA.HI.X R15, R22, R3, R23, 0x2, P1 ;  /* 0x00000003160f7211 */ /* 0x000fc600008f1417 */
[----:B------:R-:W-:Y:S02]  /*0f00*/  IMAD.WIDE.U32 R22, R12, 0x10, R14 ;  /* 0x000000100c167825 */ /* 0x000fe400078e000e */
[----:B------:R-:W3:Y:S01]  /*0f10*/  LDG.E R18, desc[UR6][R14.64] ;  /* 0x000000060e127981 */ /* 0x000ee2000c1e1900 */
[----:B------:R-:W-:-:S03]  /*0f20*/  SHF.R.U32.HI R27, RZ, 0x1, R13 ;  /* 0x00000001ff1b7819 */ /* 0x000fc6000001160d */
[----:B------:R-:W4:Y:S01]  /*0f30*/  LDG.E R3, desc[UR6][R14.64+0x10] ;  /* 0x000010060e037981 */ /* 0x000f22000c1e1900 */
[----:B--2---:R-:W-:-:S04]  /*0f40*/  IMAD.WIDE.U32 R20, R19, 0x2, R20 ;  /* 0x0000000213147825 */ /* 0x004fc800078e0014 */
[----:B------:R-:W-:Y:S01]  /*0f50*/  IMAD.WIDE.U32 R16, R26, R27, R16 ;  /* 0x0000001b1a107225 */ /* 0x000fe200078e0010 */
[----:B------:R-:W2:Y:S04]  /*0f60*/  LDG.E R14, desc[UR6][R22.64] ;  /* 0x00000006160e7981 */ /* 0x000ea8000c1e1900 */
[----:B------:R-:W5:Y:S01]  /*0f70*/  LDG.E R15, desc[UR6][R22.64+0x10] ;  /* 0x00001006160f7981 */ /* 0x000f62000c1e1900 */
[----:B------:R-:W-:-:S04]  /*0f80*/  LEA R20, P1, R16, R20, 0x2 ;  /* 0x0000001410147211 */ /* 0x000fc800078210ff */
[----:B------:R-:W-:-:S03]  /*0f90*/  LEA.HI.X R21, R16, R21, R17, 0x2, P1 ;  /* 0x0000001510157211 */ /* 0x000fc600008f1411 */
[----:B------:R-:W-:Y:S02]  /*0fa0*/  IMAD.WIDE.U32 R12, R13, 0x10, R20 ;  /* 0x000000100d0c7825 */ /* 0x000fe400078e0014 */
[----:B------:R-:W5:Y:S04]  /*0fb0*/  LDG.E R16, desc[UR6][R20.64] ;  /* 0x0000000614107981 */ /* 0x000f68000c1e1900 */
[----:B------:R-:W5:Y:S04]  /*0fc0*/  LDG.E R17, desc[UR6][R20.64+0x10] ;  /* 0x0000100614117981 */ /* 0x000f68000c1e1900 */
[----:B------:R-:W5:Y:S04]  /*0fd0*/  LDG.E R20, desc[UR6][R12.64] ;  /* 0x000000060c147981 */ /* 0x000f68000c1e1900 */
[----:B------:R3:W5:Y:S01]  /*0fe0*/  LDG.E R21, desc[UR6][R12.64+0x10] ;  /* 0x000010060c157981 */ /* 0x000762000c1e1900 */
[----:B------:R-:W-:Y:S05]  /*0ff0*/  WARPSYNC.ALL ;  /* 0x0000000000007948 */ /* 0x000fea0003800000 */
[----:B---3--:R-:W-:Y:S04]  /*1000*/  MOVM.16.MT88 R12, R18 ;  /* 0x00000000120c723a */ /* 0x008fe80000000000 */
[----:B----4-:R-:W-:Y:S04]  /*1010*/  MOVM.16.MT88 R13, R3 ;  /* 0x00000000030d723a */ /* 0x010fe80000000000 */
[----:B--2---:R-:W-:Y:S04]  /*1020*/  MOVM.16.MT88 R14, R14 ;  /* 0x000000000e0e723a */ /* 0x004fe80000000000 */
[----:B-----5:R-:W0:Y:S02]  /*1030*/  MOVM.16.MT88 R15, R15 ;  /* 0x000000000f0f723a */ /* 0x020e240000000000 */
[C---:B0-----:R-:W-:Y:S08]  /*1040*/  HMMA.16816.F32 R4, R12.reuse, R16, R4 ;  /* 0x000000100c04723c */ /* 0x041ff00000001804 */
[----:B------:R-:W-:-:S15]  /*1050*/  HMMA.16816.F32 R8, R12, R20, R8 ;  /* 0x000000140c08723c */ /* 0x000fde0000001808 */
[----:B------:R-:W-:-:S05]  /*1060*/  NOP ;  /* 0x0000000000007918 */ /* 0x000fca0000000000 */
.L_x_8:
[----:B------:R-:W0:Y:S01]  /*1070*/  LDC R3, c[0x0][0x398] ;  /* 0x0000e600ff037b82 */ /* 0x000e220000000800 */
[----:B------:R-:W-:Y:S02]  /*1080*/  VIADD R0, R0, 0x1 ;  /* 0x0000000100007836 */ /* 0x000fe40000000000 */
[----:B------:R-:W-:-:S03]  /*1090*/  VIADD R19, R19, 0x10 ;  /* 0x0000001013137836 */ /* 0x000fc60000000000 */
[----:B------:R-:W-:Y:S01]  /*10a0*/  ISETP.NE.AND P1, PT, R0, RZ, PT ;  /* 0x000000ff0000720c */ /* 0x000fe20003f25270 */
[----:B0-----:R-:W-:-:S12]  /*10b0*/  IMAD R2, R3, 0x10, R2 ;  /* 0x0000001003027824 */ /* 0x001fd800078e0202 */
[----:B------:R-:W-:Y:S05]  /*10c0*/  @P1 BRA `(.L_x_9) ;  /* 0xfffffffc004c1947 */ /* 0x000fea000383ffff */
.L_x_7:
[----:B------:R-:W-:Y:S05]  /*10d0*/  BSYNC.RECONVERGENT B0 ;  /* 0x0000000000007941 */ /* 0x000fea0003800200 */
.L_x_0:
[----:B------:R-:W0:Y:S01]  /*10e0*/  LDC R13, c[0x0][0x398] ;  /* 0x0000e600ff0d7b82 */ /* 0x000e220000000800 */
[----:B------:R-:W1:Y:S01]  /*10f0*/  LDCU UR4, c[0x0][0x3a0] ;  /* 0x00007400ff0477ac */ /* 0x000e620008000800 */
[----:B------:R-:W-:Y:S02]  /*1100*/  IMAD.SHL.U32 R24, R24, 0x10, RZ ;  /* 0x0000001018187824 */ /* 0x000fe400078e00ff */
[----:B------:R-:W-:-:S03]  /*1110*/  IMAD.SHL.U32 R0, R25, 0x10, RZ ;  /* 0x0000001019007824 */ /* 0x000fc600078e00ff */
[----:B-1----:R-:W-:-:S04]  /*1120*/  ISETP.GE.AND P0, PT, R24, UR4, PT ;  /* 0x0000000418007c0c */ /* 0x002fc8000bf06270 */
[----:B0-----:R-:W-:-:S13]  /*1130*/  ISETP.GE.OR P0, PT, R0, R13, P0 ;  /* 0x0000000d0000720c */ /* 0x001fda0000706670 */
[----:B------:R-:W-:Y:S05]  /*1140*/  @P0 EXIT ;  /* 0x000000000000094d */ /* 0x000fea0003800000 */
[----:B------:R-:W0:Y:S01]  /*1150*/  S2R R2, SR_LANEID ;  /* 0x0000000000027919 */ /* 0x000e220000000000 */
[----:B------:R-:W1:Y:S01]  /*1160*/  LDCU.64 UR4, c[0x0][0x390] ;  /* 0x00007200ff0477ac */ /* 0x000e620008000a00 */
[----:B------:R-:W-:Y:S02]  /*1170*/  IMAD R21, R24, R13, RZ ;  /* 0x0000000d18157224 */ /* 0x000fe400078e02ff */
[----:B------:R-:W-:-:S03]  /*1180*/  IMAD.WIDE.U32 R14, R13, 0x4, RZ ;  /* 0x000000040d0e7825 */ /* 0x000fc600078e00ff */
[----:B------:R-:W-:Y:S01]  /*1190*/  IADD3 R21, P0, PT, R21, R0, RZ ;  /* 0x0000000015157210 */ /* 0x000fe20007f1e0ff */
[----:B------:R-:W-:-:S04]  /*11a0*/  IMAD.WIDE.U32 R18, R13, 0x20, R14 ;  /* 0x000000200d127825 */ /* 0x000fc800078e000e */
[----:B------:R-:W-:Y:S01]  /*11b0*/  IMAD.X R12, RZ, RZ, RZ, P0 ;  /* 0x000000ffff0c7224 */ /* 0x000fe200000e06ff */
[----:B-1----:R-:W-:-:S04]  /*11c0*/  LEA R17, P0, R21, UR4, 0x2 ;  /* 0x0000000415117c11 */ /* 0x002fc8000f8010ff */
[----:B------:R-:W-:Y:S02]  /*11d0*/  LEA.HI.X R21, R21, UR5, R12, 0x2, P0 ;  /* 0x0000000515157c11 */ /* 0x000fe400080f140c */
[----:B0-----:R-:W-:Y:S02]  /*11e0*/  SHF.L.U32 R3, R2, 0x1, RZ ;  /* 0x0000000102037819 */ /* 0x001fe400000006ff */
[----:B------:R-:W-:Y:S02]  /*11f0*/  SHF.R.U32.HI R2, RZ, 0x2, R2 ;  /* 0x00000002ff027819 */ /* 0x000fe40000011602 */
[----:B------:R-:W-:Y:S01]  /*1200*/  LOP3.LUT R0, R3, 0x6, RZ, 0xe2, !PT ;  /* 0x0000000603007812 */ /* 0x000fe200078ee2ff */
[----:B------:R-:W-:-:S04]  /*1210*/  IMAD.MOV.U32 R3, RZ, RZ, RZ ;  /* 0x000000ffff037224 */ /* 0x000fc800078e00ff */
[----:B------:R-:W-:-:S03]  /*1220*/  IMAD.WIDE.U32 R2, R0, R13, R2 ;  /* 0x0000000d00027225 */ /* 0x000fc600078e0002 */
[----:B------:R-:W-:-:S04]  /*1230*/  LEA R16, P0, R2, R17, 0x2 ;  /* 0x0000001102107211 */ /* 0x000fc800078010ff */
[----:B------:R-:W-:Y:S02]  /*1240*/  LEA.HI.X R17, R2, R21, R3, 0x2, P0 ;  /* 0x0000001502117211 */ /* 0x000fe400000f1403 */
[-C--:B------:R-:W-:Y:S02]  /*1250*/  IADD3 R14, P0, PT, R14, R16.reuse, RZ ;  /* 0x000000100e0e7210 */ /* 0x080fe40007f1e0ff */
[----:B------:R-:W-:Y:S01]  /*1260*/  IADD3 R2, P1, PT, R18, R16, RZ ;  /* 0x0000001012027210 */ /* 0x000fe20007f3e0ff */
[----:B------:R-:W-:Y:S01]  /*1270*/  IMAD.WIDE.U32 R12, R13, 0x20, R16 ;  /* 0x000000200d0c7825 */ /* 0x000fe200078e0010 */
[----:B------:R-:W2:Y:S03]  /*1280*/  LDG.E R21, desc[UR6][R16.64] ;  /* 0x0000000610157981 */ /* 0x000ea6000c1e1900 */
[--C-:B------:R-:W-:Y:S01]  /*1290*/  IMAD.X R15, R15, 0x1, R17.reuse, P0 ;  /* 0x000000010f0f7824 */ /* 0x100fe200000e0611 */
[----:B------:R-:W3:Y:S01]  /*12a0*/  LDG.E R23, desc[UR6][R16.64+0x20] ;  /* 0x0000200610177981 */ /* 0x000ee2000c1e1900 */
[----:B------:R-:W-:-:S03]  /*12b0*/  IMAD.X R3, R19, 0x1, R17, P1 ;  /* 0x0000000113037824 */ /* 0x000fc600008e0611 */
[----:B------:R-:W4:Y:S04]  /*12c0*/  LDG.E R22, desc[UR6][R14.64] ;  /* 0x000000060e167981 */ /* 0x000f28000c1e1900 */
[----:B------:R-:W5:Y:S04]  /*12d0*/  LDG.E R24, desc[UR6][R14.64+0x20] ;  /* 0x000020060e187981 */ /* 0x000f68000c1e1900 */
[----:B------:R-:W5:Y:S04]  /*12e0*/  LDG.E R20, desc[UR6][R12.64] ;  /* 0x000000060c147981 */ /* 0x000f68000c1e1900 */
[----:B------:R-:W5:Y:S04]  /*12f0*/  LDG.E R0, desc[UR6][R2.64] ;  /* 0x0000000602007981 */ /* 0x000f68000c1e1900 */
[----:B------:R-:W5:Y:S04]  /*1300*/  LDG.E R19, desc[UR6][R12.64+0x20] ;  /* 0x000020060c137981 */ /* 0x000f68000c1e1900 */
[----:B------:R-:W5:Y:S01]  /*1310*/  LDG.E R18, desc[UR6][R2.64+0x20] ;  /* 0x0000200602127981 */ /* 0x000f62000c1e1900 */
[----:B------:R-:W-:Y:S05]  /*1320*/  WARPSYNC.ALL ;  /* 0x0000000000007948 */ /* 0x000fea0003800000 */
[----:B------:R-:W2:Y:S01]  /*1330*/  LDCU UR4, c[0x0][0x3a8] ;  /* 0x00007500ff0477ac */ /* 0x000ea20008000800 */
[----:B------:R-:W0:Y:S01]  /*1340*/  LDCU UR5, c[0x0][0x3a4] ;  /* 0x00007480ff0577ac */ /* 0x000e220008000800 */
[----:B--2---:R-:W-:Y:S01]  /*1350*/  FMUL R21, R21, UR4 ;  /* 0x0000000415157c20 */ /* 0x004fe20008400000 */
[----:B---3--:R-:W-:-:S03]  /*1360*/  FMUL R23, R23, UR4 ;  /* 0x0000000417177c20 */ /* 0x008fc60008400000 */
[----:B0-----:R-:W-:Y:S01]  /*1370*/  FFMA R21, R4, UR5, R21 ;  /* 0x0000000504157c23 */ /* 0x001fe20008000015 */
[----:B----4-:R-:W-:Y:S01]  /*1380*/  FMUL R22, R22, UR4 ;  /* 0x0000000416167c20 */ /* 0x010fe20008400000 */
[----:B------:R-:W-:Y:S01]  /*1390*/  FFMA R23, R6, UR5, R23 ;  /* 0x0000000506177c23 */ /* 0x000fe20008000017 */
[----:B-----5:R-:W-:Y:S02]  /*13a0*/  FMUL R24, R24, UR4 ;  /* 0x0000000418187c20 */ /* 0x020fe40008400000 */
[----:B------:R-:W-:Y:S01]  /*13b0*/  FFMA R5, R5, UR5, R22 ;  /* 0x0000000505057c23 */ /* 0x000fe20008000016 */
[----:B------:R-:W-:Y:S01]  /*13c0*/  FMUL R25, R20, UR4 ;  /* 0x0000000414197c20 */ /* 0x000fe20008400000 */
[----:B------:R-:W-:Y:S01]  /*13d0*/  FFMA R7, R7, UR5, R24 ;  /* 0x0000000507077c23 */ /* 0x000fe20008000018 */
[----:B------:R-:W-:Y:S02]  /*13e0*/  FMUL R0, R0, UR4 ;  /* 0x0000000400007c20 */ /* 0x000fe40008400000 */
[----:B------:R-:W-:Y:S01]  /*13f0*/  FFMA R25, R8, UR5, R25 ;  /* 0x0000000508197c23 */ /* 0x000fe20008000019 */
[----:B------:R-:W-:Y:S01]  /*1400*/  FMUL R19, R19, UR4 ;  /* 0x0000000413137c20 */ /* 0x000fe20008400000 */
[----:B------:R-:W-:Y:S01]  /*1410*/  FFMA R9, R9, UR5, R0 ;  /* 0x0000000509097c23 */ /* 0x000fe20008000000 */
[----:B------:R-:W-:Y:S01]  /*1420*/  STG.E desc[UR6][R16.64], R21 ;  /* 0x0000001510007986 */ /* 0x000fe2000c101906 */
[----:B------:R-:W-:Y:S01]  /*1430*/  FMUL R18, R18, UR4 ;  /* 0x0000000412127c20 */ /* 0x000fe20008400000 */
[----:B------:R-:W-:-:S02]  /*1440*/  FFMA R19, R10, UR5, R19 ;  /* 0x000000050a137c23 */ /* 0x000fc40008000013 */
[----:B------:R-:W-:Y:S01]  /*1450*/  STG.E desc[UR6][R14.64], R5 ;  /* 0x000000050e007986 */ /* 0x000fe2000c101906 */
[----:B------:R-:W-:-:S03]  /*1460*/  FFMA R11, R11, UR5, R18 ;  /* 0x000000050b0b7c23 */ /* 0x000fc60008000012 */
[----:B------:R-:W-:Y:S04]  /*1470*/  STG.E desc[UR6][R16.64+0x20], R23 ;  /* 0x0000201710007986 */ /* 0x000fe8000c101906 */
[----:B------:R-:W-:Y:S04]  /*1480*/  STG.E desc[UR6][R14.64+0x20], R7 ;  /* 0x000020070e007986 */ /* 0x000fe8000c101906 */
[----:B------:R-:W-:Y:S04]  /*1490*/  STG.E desc[UR6][R12.64], R25 ;  /* 0x000000190c007986 */ /* 0x000fe8000c101906 */
[----:B------:R-:W-:Y:S04]  /*14a0*/  STG.E desc[UR6][R2.64], R9 ;  /* 0x0000000902007986 */ /* 0x000fe8000c101906 */
[----:B------:R-:W-:Y:S04]  /*14b0*/  STG.E desc[UR6][R12.64+0x20], R19 ;  /* 0x000020130c007986 */ /* 0x000fe8000c101906 */
[----:B------:R-:W-:Y:S01]  /*14c0*/  STG.E desc[UR6][R2.64+0x20], R11 ;  /* 0x0000200b02007986 */ /* 0x000fe2000c101906 */
[----:B------:R-:W-:Y:S05]  /*14d0*/  EXIT ;  /* 0x000000000000794d */ /* 0x000fea0003800000 */
.L_x_10:
[----:B------:R-:W-:-:S00]  /*14e0*/  BRA `(.L_x_10) ;  /* 0xfffffffc00fc7947 */ /* 0x000fc0000383ffff */
[----:B------:R-:W-:-:S00]  /*14f0*/  NOP ;  /* 0x0000000000007918 */ /* 0x000fc00000000000 */
        /* <DEDUP_REMOVED lines=8> */
.L_x_26:


//--------------------- .text._Z8_fp2halfP6__halfPKfii --------------------------
	.section	.text._Z8_fp2halfP6__halfPKfii,"ax",@progbits
	.align	128
        .global         _Z8_fp2halfP6__halfPKfii
        .type           _Z8_fp2halfP6__halfPKfii,@function
        .size           _Z8_fp2halfP6__halfPKfii,(.L_x_27 - _Z8_fp2halfP6__halfPKfii)
        .other          _Z8_fp2halfP6__halfPKfii,@"STO_CUDA_ENTRY STV_DEFAULT"
_Z8_fp2halfP6__halfPKfii:
.text._Z8_fp2halfP6__halfPKfii:
[----:B------:R-:W-:Y:S01]  /*0000*/  LDC R1, c[0x0][0x37c] ;  /* 0x0000df00ff017b82 */ /* 0x000fe20000000800 */
[----:B------:R-:W0:Y:S01]  /*0010*/  S2R R3, SR_CTAID.Y ;  /* 0x0000000000037919 */ /* 0x000e220000002600 */
[----:B------:R-:W1:Y:S01]  /*0020*/  LDCU UR4, c[0x0][0x360] ;  /* 0x00006c00ff0477ac */ /* 0x000e620008000800 */
[----:B------:R-:W0:Y:S01]  /*0030*/  S2R R2, SR_TID.Y ;  /* 0x0000000000027919 */ /* 0x000e220000002200 */
[----:B------:R-:W0:Y:S01]  /*0040*/  LDCU UR5, c[0x0][0x364] ;  /* 0x00006c80ff0577ac */ /* 0x000e220008000800 */
[----:B------:R-:W1:Y:S01]  /*0050*/  S2R R0, SR_CTAID.X ;  /* 0x0000000000007919 */ /* 0x000e620000002500 */
[----:B------:R-:W2:Y:S01]  /*0060*/  LDCU.64 UR6, c[0x0][0x390] ;  /* 0x00007200ff0677ac */ /* 0x000ea20008000a00 */
[----:B------:R-:W1:Y:S01]  /*0070*/  S2R R5, SR_TID.X ;  /* 0x0000000000057919 */ /* 0x000e620000002100 */
[----:B0-----:R-:W-:-:S05]  /*0080*/  IMAD R3, R3, UR5, R2 ;  /* 0x0000000503037c24 */ /* 0x001fca000f8e0202 */
[----:B--2---:R-:W-:Y:S01]  /*0090*/  ISETP.GE.U32.AND P0, PT, R3, UR7, PT ;  /* 0x0000000703007c0c */ /* 0x004fe2000bf06070 */
[----:B-1----:R-:W-:-:S04]  /*00a0*/  IMAD R0, R0, UR4, R5 ;  /* 0x0000000400007c24 */ /* 0x002fc8000f8e0205 */
[C---:B------:R-:W-:Y:S01]  /*00b0*/  IMAD R7, R0.reuse, UR7, R3 ;  /* 0x0000000700077c24 */ /* 0x040fe2000f8e0203 */
[----:B------:R-:W-:-:S13]  /*00c0*/  ISETP.GE.U32.OR P0, PT, R0, UR6, P0 ;  /* 0x0000000600007c0c */ /* 0x000fda0008706470 */
[----:B------:R-:W-:Y:S05]  /*00d0*/  @P0 EXIT ;  /* 0x000000000000094d */ /* 0x000fea0003800000 */
[----:B------:R-:W0:Y:S01]  /*00e0*/  LDC.64 R4, c[0x0][0x388] ;  /* 0x0000e200ff047b82 */ /* 0x000e220000000a00 */
[----:B------:R-:W1:Y:S07]  /*00f0*/  LDCU.64 UR4, c[0x0][0x358] ;  /* 0x00006b00ff0477ac */ /* 0x000e6e0008000a00 */
[----:B------:R-:W2:Y:S01]  /*0100*/  LDC.64 R2, c[0x0][0x380] ;  /* 0x0000e000ff027b82 */ /* 0x000ea20000000a00 */
[----:B0-----:R-:W-:-:S06]  /*0110*/  IMAD.WIDE.U32 R4, R7, 0x4, R4 ;  /* 0x0000000407047825 */ /* 0x001fcc00078e0004 */
[----:B-1----:R-:W3:Y:S01]  /*0120*/  LDG.E R4, desc[UR4][R4.64] ;  /* 0x0000000404047981 */ /* 0x002ee2000c1e1900 */
[----:B--2---:R-:W-:Y:S01]  /*0130*/  IMAD.WIDE.U32 R2, R7, 0x2, R2 ;  /* 0x0000000207027825 */ /* 0x004fe200078e0002 */
[----:B---3--:R-:W-:-:S05]  /*0140*/  F2FP.F16.F32.PACK_AB R0, RZ, R4 ;  /* 0x00000004ff00723e */ /* 0x008fca00000000ff */
[----:B------:R-:W-:Y:S01]  /*0150*/  STG.E.U16 desc[UR4][R2.64], R0 ;  /* 0x0000000002007986 */ /* 0x000fe2000c101504 */
[----:B------:R-:W-:Y:S05]  /*0160*/  EXIT ;  /* 0x000000000000794d */ /* 0x000fea0003800000 */
.L_x_11:
        /* <DEDUP_REMOVED lines=9> */
.L_x_27:


//--------------------- .text._Z16_matrixMulShBcPdPKfS0_Pfiii --------------------------
	.section	.text._Z16_matrixMulShBcPdPKfS0_Pfiii,"ax",@progbits
	.align	128
        .global         _Z16_matrixMulShBcPdPKfS0_Pfiii
        .type           _Z16_matrixMulShBcPdPKfS0_Pfiii,@function
        .size           _Z16_matrixMulShBcPdPKfS0_Pfiii,(.L_x_28 - _Z16_matrixMulShBcPdPKfS0_Pfiii)
        .other          _Z16_matrixMulShBcPdPKfS0_Pfiii,@"STO_CUDA_ENTRY STV_DEFAULT"
_Z16_matrixMulShBcPdPKfS0_Pfiii:
.text._Z16_matrixMulShBcPdPKfS0_Pfiii:
[----:B------:R-:W-:Y:S01]  /*0000*/  LDC R1, c[0x0][0x37c] ;  /* 0x0000df00ff017b82 */ /* 0x000fe20000000800 */
[----:B------:R-:W0:Y:S01]  /*0010*/  S2R R0, SR_CTAID.X ;  /* 0x0000000000007919 */ /* 0x000e220000002500 */
[----:B------:R-:W1:Y:S01]  /*0020*/  LDCU UR8, c[0x0][0x39c] ;  /* 0x00007380ff0877ac */ /* 0x000e620008000800 */
[----:B------:R-:W-:Y:S01]  /*0030*/  HFMA2 R16, -RZ, RZ, 0, 0 ;  /* 0x00000000ff107431 */ /* 0x000fe200000001ff */
[----:B------:R-:W0:Y:S01]  /*0040*/  S2R R4, SR_TID.X ;  /* 0x0000000000047919 */ /* 0x000e220000002100 */
[----:B------:R-:W0:Y:S01]  /*0050*/  LDCU UR4, c[0x0][0x360] ;  /* 0x00006c00ff0477ac */ /* 0x000e220008000800 */
[----:B------:R-:W2:Y:S01]  /*0060*/  S2R R3, SR_CTAID.Y ;  /* 0x0000000000037919 */ /* 0x000ea20000002600 */
[----:B------:R-:W2:Y:S01]  /*0070*/  LDCU UR5, c[0x0][0x364] ;  /* 0x00006c80ff0577ac */ /* 0x000ea20008000800 */
[----:B------:R-:W2:Y:S01]  /*0080*/  S2R R5, SR_TID.Y ;  /* 0x0000000000057919 */ /* 0x000ea20000002200 */
[----:B------:R-:W3:Y:S01]  /*0090*/  LDCU UR10, c[0x0][0x3a0] ;  /* 0x00007400ff0a77ac */ /* 0x000ee20008000800 */
[----:B------:R-:W4:Y:S01]  /*00a0*/  LDCU.64 UR6, c[0x0][0x358] ;  /* 0x00006b00ff0677ac */ /* 0x000f220008000a00 */
[----:B-1----:R-:W-:Y:S01]  /*00b0*/  UISETP.GE.AND UP0, UPT, UR8, 0x1, UPT ;  /* 0x000000010800788c */ /* 0x002fe2000bf06270 */
[----:B0-----:R-:W-:-:S02]  /*00c0*/  IMAD R0, R0, UR4, R4 ;  /* 0x0000000400007c24 */ /* 0x001fc4000f8e0204 */
[----:B--2---:R-:W-:-:S06]  /*00d0*/  IMAD R3, R3, UR5, R5 ;  /* 0x0000000503037c24 */ /* 0x004fcc000f8e0205 */
[----:B---34-:R-:W-:Y:S05]  /*00e0*/  BRA.U !UP0, `(.L_x_12) ;  /* 0x0000000508607547 */ /* 0x018fea000b800000 */
[----:B------:R-:W0:Y:S01]  /*00f0*/  S2R R11, SR_CgaCtaId ;  /* 0x00000000000b7919 */ /* 0x000e220000008800 */
[----:B------:R-:W1:Y:S01]  /*0100*/  LDC R2, c[0x0][0x3a0] ;  /* 0x0000e800ff027b82 */ /* 0x000e620000000800 */
[----:B------:R-:W2:Y:S01]  /*0110*/  LDCU UR5, c[0x0][0x3a0] ;  /* 0x00007400ff0577ac */ /* 0x000ea20008000800 */
[----:B------:R-:W-:Y:S01]  /*0120*/  MOV R6, 0x400 ;  /* 0x0000040000067802 */ /* 0x000fe20000000f00 */
[----:B------:R-:W-:Y:S01]  /*0130*/  IMAD R10, R4, 0x11, R5 ;  /* 0x00000011040a7824 */ /* 0x000fe200078e0205 */
[----:B------:R-:W-:Y:S01]  /*0140*/  MOV R16, RZ ;  /* 0x000000ff00107202 */ /* 0x000fe20000000f00 */
[----:B------:R-:W-:Y:S01]  /*0150*/  UIADD3 UR4, UPT, UPT, UR8, 0xf, URZ ;  /* 0x0000000f08047890 */ /* 0x000fe2000fffe0ff */
[----:B------:R-:W-:Y:S01]  /*0160*/  IADD3 R7, PT, PT, R6, 0x440, RZ ;  /* 0x0000044006077810 */ /* 0x000fe20007ffe0ff */
[----:B------:R-:W3:Y:S02]  /*0170*/  LDCU UR9, c[0x0][0x39c] ;  /* 0x00007380ff0977ac */ /* 0x000ee40008000800 */
[----:B------:R-:W-:-:S04]  /*0180*/  USHF.R.U32.HI UR4, URZ, 0x4, UR4 ;  /* 0x00000004ff047899 */ /* 0x000fc80008011604 */
[----:B------:R-:W-:Y:S01]  /*0190*/  UIADD3 UR4, UPT, UPT, -UR4, URZ, URZ ;  /* 0x000000ff04047290 */ /* 0x000fe2000fffe1ff */
[C---:B0-----:R-:W-:Y:S01]  /*01a0*/  LEA R9, R11.reuse, R6, 0x18 ;  /* 0x000000060b097211 */ /* 0x041fe200078ec0ff */
[----:B------:R-:W-:Y:S01]  /*01b0*/  IMAD R6, R0, UR8, R5 ;  /* 0x0000000800067c24 */ /* 0x000fe2000f8e0205 */
[----:B------:R-:W-:Y:S01]  /*01c0*/  LEA R11, R11, R7, 0x18 ;  /* 0x000000070b0b7211 */ /* 0x000fe200078ec0ff */
[----:B--2---:R-:W-:Y:S01]  /*01d0*/  IMAD R7, R4, UR5, R3 ;  /* 0x0000000504077c24 */ /* 0x004fe2000f8e0203 */
[----:B------:R-:W-:Y:S01]  /*01e0*/  LEA R8, R10, R9, 0x2 ;  /* 0x000000090a087211 */ /* 0x000fe200078e10ff */
[----:B------:R-:W-:Y:S01]  /*01f0*/  IMAD R9, R4, 0x44, R9 ;  /* 0x0000004404097824 */ /* 0x000fe200078e0209 */
[-C--:B------:R-:W-:Y:S02]  /*0200*/  LEA R10, R10, R11.reuse, 0x2 ;  /* 0x0000000b0a0a7211 */ /* 0x080fe400078e10ff */
[----:B---3--:R-:W-:-:S07]  /*0210*/  LEA R11, R5, R11, 0x2 ;  /* 0x0000000b050b7211 */ /* 0x008fce00078e10ff */
.L_x_13:
[----:B------:R-:W-:Y:S01]  /*0220*/  ISETP.GE.U32.AND P0, PT, R5, UR9, PT ;  /* 0x0000000905007c0c */ /* 0x000fe2000bf06070 */
[----:B------:R-:W-:Y:S01]  /*0230*/  HFMA2 R19, -RZ, RZ, 0, 0 ;  /* 0x00000000ff137431 */ /* 0x000fe200000001ff */
[----:B------:R-:W-:Y:S02]  /*0240*/  ISETP.GE.U32.AND P1, PT, R4, UR9, PT ;  /* 0x0000000904007c0c */ /* 0x000fe4000bf26070 */
[----:B------:R-:W-:-:S09]  /*0250*/  MOV R17, RZ ;  /* 0x000000ff00117202 */ /* 0x000fd20000000f00 */
[----:B------:R-:W0:Y:S08]  /*0260*/  @!P0 LDC.64 R14, c[0x0][0x380] ;  /* 0x0000e000ff0e8b82 */ /* 0x000e300000000a00 */
[----:B------:R-:W2:Y:S01]  /*0270*/  @!P1 LDC.64 R12, c[0x0][0x388] ;  /* 0x0000e200ff0c9b82 */ /* 0x000ea20000000a00 */
[----:B0-----:R-:W-:-:S05]  /*0280*/  @!P0 IMAD.WIDE.U32 R14, R6, 0x4, R14 ;  /* 0x00000004060e8825 */ /* 0x001fca00078e000e */
[----:B------:R-:W3:Y:S01]  /*0290*/  @!P0 LDG.E R17, desc[UR6][R14.64] ;  /* 0x000000060e118981 */ /* 0x000ee2000c1e1900 */
[----:B--2---:R-:W-:-:S05]  /*02a0*/  @!P1 IMAD.WIDE.U32 R12, R7, 0x4, R12 ;  /* 0x00000004070c9825 */ /* 0x004fca00078e000c */
[----:B------:R-:W2:Y:S01]  /*02b0*/  @!P1 LDG.E R19, desc[UR6][R12.64] ;  /* 0x000000060c139981 */ /* 0x000ea2000c1e1900 */
[----:B------:R-:W-:-:S04]  /*02c0*/  UIADD3 UR4, UPT, UPT, UR4, 0x1, URZ ;  /* 0x0000000104047890 */ /* 0x000fc8000fffe0ff */
[----:B------:R-:W-:Y:S01]  /*02d0*/  UISETP.NE.AND UP0, UPT, UR4, URZ, UPT ;  /* 0x000000ff0400728c */ /* 0x000fe2000bf05270 */
[----:B------:R-:W-:Y:S02]  /*02e0*/  IADD3 R4, PT, PT, R4, 0x10, RZ ;  /* 0x0000001004047810 */ /* 0x000fe40007ffe0ff */
[----:B------:R-:W-:Y:S02]  /*02f0*/  IADD3 R5, PT, PT, R5, 0x10, RZ ;  /* 0x0000001005057810 */ /* 0x000fe40007ffe0ff */
[----:B------:R-:W-:Y:S02]  /*0300*/  IADD3 R6, PT, PT, R6, 0x10, RZ ;  /* 0x0000001006067810 */ /* 0x000fe40007ffe0ff */
[----:B-1----:R-:W-:Y:S01]  /*0310*/  LEA R7, R2, R7, 0x4 ;  /* 0x0000000702077211 */ /* 0x002fe200078e20ff */
[----:B---3--:R-:W-:Y:S04]  /*0320*/  STS [R8], R17 ;  /* 0x0000001108007388 */ /* 0x008fe80000000800 */
[----:B--2---:R-:W-:Y:S01]  /*0330*/  STS [R10], R19 ;  /* 0x000000130a007388 */ /* 0x004fe20000000800 */
[----:B------:R-:W-:Y:S06]  /*0340*/  BAR.SYNC.DEFER_BLOCKING 0x0 ;  /* 0x0000000000007b1d */ /* 0x000fec0000010000 */
[----:B------:R-:W-:Y:S04]  /*0350*/  LDS R27, [R9] ;  /* 0x00000000091b7984 */ /* 0x000fe80000000800 */
[----:B------:R-:W0:Y:S04]  /*0360*/  LDS R26, [R11] ;  /* 0x000000000b1a7984 */ /* 0x000e280000000800 */
[----:B------:R-:W-:Y:S04]  /*0370*/  LDS R29, [R9+0x4] ;  /* 0x00000400091d7984 */ /* 0x000fe80000000800 */
[----:B------:R-:W1:Y:S04]  /*0380*/  LDS R28, [R11+0x44] ;  /* 0x000044000b1c7984 */ /* 0x000e680000000800 */
[----:B------:R-:W-:Y:S04]  /*0390*/  LDS R20, [R9+0x8] ;  /* 0x0000080009147984 */ /* 0x000fe80000000800 */
[----:B------:R-:W2:Y:S04]  /*03a0*/  LDS R21, [R11+0x88] ;  /* 0x000088000b157984 */ /* 0x000ea80000000800 */
[----:B------:R-:W-:Y:S04]  /*03b0*/  LDS R24, [R9+0xc] ;  /* 0x00000c0009187984 */ /* 0x000fe80000000800 */
[----:B------:R-:W3:Y:S04]  /*03c0*/  LDS R25, [R11+0xcc] ;  /* 0x0000cc000b197984 */ /* 0x000ee80000000800 */
[----:B------:R-:W-:Y:S04]  /*03d0*/  LDS R22, [R9+0x10] ;  /* 0x0000100009167984 */ /* 0x000fe80000000800 */
[----:B------:R-:W4:Y:S04]  /*03e0*/  LDS R23, [R11+0x110] ;  /* 0x000110000b177984 */ /* 0x000f280000000800 */
[----:B------:R-:W-:Y:S04]  /*03f0*/  LDS R18, [R9+0x14] ;  /* 0x0000140009127984 */ /* 0x000fe80000000800 */
[----:B------:R-:W5:Y:S04]  /*0400*/  LDS R19, [R11+0x154] ;  /* 0x000154000b137984 */ /* 0x000f680000000800 */
[----:B------:R-:W-:Y:S04]  /*0410*/  LDS R12, [R9+0x18] ;  /* 0x00001800090c7984 */ /* 0x000fe80000000800 */
[----:B------:R-:W5:Y:S04]  /*0420*/  LDS R13, [R11+0x198] ;  /* 0x000198000b0d7984 */ /* 0x000f680000000800 */
[----:B------:R-:W-:Y:S04]  /*0430*/  LDS R14, [R9+0x1c] ;  /* 0x00001c00090e7984 */ /* 0x000fe80000000800 */
[----:B------:R-:W5:Y:S01]  /*0440*/  LDS R15, [R11+0x1dc] ;  /* 0x0001dc000b0f7984 */ /* 0x000f620000000800 */
[----:B0-----:R-:W-:-:S03]  /*0450*/  FFMA R26, R27, R26, R16 ;  /* 0x0000001a1b1a7223 */ /* 0x001fc60000000010 */
[----:B------:R-:W-:Y:S04]  /*0460*/  LDS R16, [R9+0x20] ;  /* 0x0000200009107984 */ /* 0x000fe80000000800 */
[----:B------:R-:W0:Y:S01]  /*0470*/  LDS R17, [R11+0x220] ;  /* 0x000220000b117984 */ /* 0x000e220000000800 */
[----:B-1----:R-:W-:-:S04]  /*0480*/  FFMA R29, R29, R28, R26 ;  /* 0x0000001c1d1d7223 */ /* 0x002fc8000000001a */
[----:B--2---:R-:W-:Y:S02]  /*0490*/  FFMA R21, R20, R21, R29 ;  /* 0x0000001514157223 */ /* 0x004fe4000000001d */
[----:B------:R-:W-:Y:S02]  /*04a0*/  LDS R20, [R11+0x264] ;  /* 0x000264000b147984 */ /* 0x000fe40000000800 */
[----:B---3--:R-:W-:Y:S02]  /*04b0*/  FFMA R25, R24, R25, R21 ;  /* 0x0000001918197223 */ /* 0x008fe40000000015 */
[----:B------:R-:W1:Y:S02]  /*04c0*/  LDS R21, [R9+0x24] ;  /* 0x0000240009157984 */ /* 0x000e640000000800 */
[----:B----4-:R-:W-:Y:S02]  /*04d0*/  FFMA R25, R22, R23, R25 ;  /* 0x0000001716197223 */ /* 0x010fe40000000019 */
[----:B------:R-:W-:Y:S02]  /*04e0*/  LDS R22, [R9+0x28] ;  /* 0x0000280009167984 */ /* 0x000fe40000000800 */
[----:B-----5:R-:W-:-:S02]  /*04f0*/  FFMA R25, R18, R19, R25 ;  /* 0x0000001312197223 */ /* 0x020fc40000000019 */
[----:B------:R-:W2:Y:S04]  /*0500*/  LDS R23, [R11+0x2a8] ;  /* 0x0002a8000b177984 */ /* 0x000ea80000000800 */
[----:B------:R-:W-:Y:S01]  /*0510*/  LDS R18, [R9+0x2c] ;  /* 0x00002c0009127984 */ /* 0x000fe20000000800 */
[----:B------:R-:W-:-:S03]  /*0520*/  FFMA R25, R12, R13, R25 ;  /* 0x0000000d0c197223 */ /* 0x000fc60000000019 */
[----:B------:R-:W3:Y:S04]  /*0530*/  LDS R19, [R11+0x2ec] ;  /* 0x0002ec000b137984 */ /* 0x000ee80000000800 */
[----:B------:R-:W-:Y:S01]  /*0540*/  LDS R12, [R9+0x30] ;  /* 0x00003000090c7984 */ /* 0x000fe20000000800 */
[----:B------:R-:W-:-:S03]  /*0550*/  FFMA R25, R14, R15, R25 ;  /* 0x0000000f0e197223 */ /* 0x000fc60000000019 */
[----:B------:R-:W4:Y:S04]  /*0560*/  LDS R13, [R11+0x330] ;  /* 0x000330000b0d7984 */ /* 0x000f280000000800 */
[----:B------:R-:W-:Y:S01]  /*0570*/  LDS R14, [R9+0x34] ;  /* 0x00003400090e7984 */ /* 0x000fe20000000800 */
[----:B0-----:R-:W-:-:S03]  /*0580*/  FFMA R26, R16, R17, R25 ;  /* 0x00000011101a7223 */ /* 0x001fc60000000019 */
[----:B------:R-:W0:Y:S04]  /*0590*/  LDS R15, [R11+0x374] ;  /* 0x000374000b0f7984 */ /* 0x000e280000000800 */
[----:B------:R-:W-:Y:S04]  /*05a0*/  LDS R24, [R9+0x38] ;  /* 0x0000380009187984 */ /* 0x000fe80000000800 */
[----:B------:R-:W5:Y:S04]  /*05b0*/  LDS R25, [R11+0x3b8] ;  /* 0x0003b8000b197984 */ /* 0x000f680000000800 */
[----:B------:R-:W-:Y:S04]  /*05c0*/  LDS R16, [R9+0x3c] ;  /* 0x00003c0009107984 */ /* 0x000fe80000000800 */
[----:B------:R-:W5:Y:S01]  /*05d0*/  LDS R17, [R11+0x3fc] ;  /* 0x0003fc000b117984 */ /* 0x000f620000000800 */
[----:B-1----:R-:W-:-:S04]  /*05e0*/  FFMA R21, R21, R20, R26 ;  /* 0x0000001415157223 */ /* 0x002fc8000000001a */
[----:B--2---:R-:W-:-:S04]  /*05f0*/  FFMA R21, R22, R23, R21 ;  /* 0x0000001716157223 */ /* 0x004fc80000000015 */
[----:B---3--:R-:W-:-:S04]  /*0600*/  FFMA R19, R18, R19, R21 ;  /* 0x0000001312137223 */ /* 0x008fc80000000015 */
[----:B----4-:R-:W-:-:S04]  /*0610*/  FFMA R13, R12, R13, R19 ;  /* 0x0000000d0c0d7223 */ /* 0x010fc80000000013 */
[----:B0-----:R-:W-:-:S04]  /*0620*/  FFMA R13, R14, R15, R13 ;  /* 0x0000000f0e0d7223 */ /* 0x001fc8000000000d */
[----:B-----5:R-:W-:-:S04]  /*0630*/  FFMA R13, R24, R25, R13 ;  /* 0x00000019180d7223 */ /* 0x020fc8000000000d */
[----:B------:R-:W-:Y:S01]  /*0640*/  FFMA R16, R16, R17, R13 ;  /* 0x0000001110107223 */ /* 0x000fe2000000000d */
[----:B------:R-:W-:Y:S06]  /*0650*/  BAR.SYNC.DEFER_BLOCKING 0x0 ;  /* 0x0000000000007b1d */ /* 0x000fec0000010000 */
[----:B------:R-:W-:Y:S05]  /*0660*/  BRA.U UP0, `(.L_x_13) ;  /* 0xfffffff900ec7547 */ /* 0x000fea000b83ffff */
.L_x_12:
[----:B------:R-:W0:Y:S01]  /*0670*/  LDCU UR4, c[0x0][0x398] ;  /* 0x00007300ff0477ac */ /* 0x000e220008000800 */
[----:B------:R-:W-:-:S04]  /*0680*/  ISETP.GE.U32.AND P0, PT, R3, UR10, PT ;  /* 0x0000000a03007c0c */ /* 0x000fc8000bf06070 */
[----:B0-----:R-:W-:-:S13]  /*0690*/  ISETP.GE.U32.OR P0, PT, R0, UR4, P0 ;  /* 0x0000000400007c0c */ /* 0x001fda0008706470 */
[----:B------:R-:W-:Y:S05]  /*06a0*/  @P0 EXIT ;  /* 0x000000000000094d */ /* 0x000fea0003800000 */
[----:B------:R-:W0:Y:S01]  /*06b0*/  LDC.64 R4, c[0x0][0x390] ;  /* 0x0000e400ff047b82 */ /* 0x000e220000000a00 */
[----:B------:R-:W-:-:S04]  /*06c0*/  IMAD R3, R0, UR10, R3 ;  /* 0x0000000a00037c24 */ /* 0x000fc8000f8e0203 */
[----:B0-----:R-:W-:-:S05]  /*06d0*/  IMAD.WIDE.U32 R2, R3, 0x4, R4 ;  /* 0x0000000403027825 */ /* 0x001fca00078e0004 */
[----:B------:R-:W-:Y:S01]  /*06e0*/  STG.E desc[UR6][R2.64], R16 ;  /* 0x0000001002007986 */ /* 0x000fe2000c101906 */
[----:B------:R-:W-:Y:S05]  /*06f0*/  EXIT ;  /* 0x000000000000794d */ /* 0x000fea0003800000 */
.L_x_14:
        /* <DEDUP_REMOVED lines=16> */
.L_x_28:


//--------------------- .text._Z14_matrixMulShBcPKfS0_Pfiii --------------------------
	.section	.text._Z14_matrixMulShBcPKfS0_Pfiii,"ax",@progbits
	.align	128
        .global         _Z14_matrixMulShBcPKfS0_Pfiii
        .type           _Z14_matrixMulShBcPKfS0_Pfiii,@function
        .size           _Z14_matrixMulShBcPKfS0_Pfiii,(.L_x_29 - _Z14_matrixMulShBcPKfS0_Pfiii)
        .other          _Z14_matrixMulShBcPKfS0_Pfiii,@"STO_CUDA_ENTRY STV_DEFAULT"
_Z14_matrixMulShBcPKfS0_Pfiii:
.text._Z14_matrixMulShBcPKfS0_Pfiii:
        /* <DEDUP_REMOVED lines=15> */
[----:B------:R-:W0:Y:S01]  /*00f0*/  S2UR UR7, SR_CgaCtaId ;  /* 0x00000000000779c3 */ /* 0x000e220000008800 */
[----:B------:R-:W1:Y:S01]  /*0100*/  LDCU UR11, c[0x0][0x3a0] ;  /* 0x00007400ff0b77ac */ /* 0x000e620008000800 */
[----:B------:R-:W-:Y:S01]  /*0110*/  LEA R19, R0, R13, 0x4 ;  /* 0x0000000d00137211 */ /* 0x000fe200078e20ff */
[----:B------:R-:W-:Y:S01]  /*0120*/  IMAD R14, R2, UR10, R13 ;  /* 0x0000000a020e7c24 */ /* 0x000fe2000f8e020d */
[----:B------:R-:W-:Y:S01]  /*0130*/  MOV R21, RZ ;  /* 0x000000ff00157202 */ /* 0x000fe20000000f00 */
[----:B------:R-:W-:Y:S01]  /*0140*/  UMOV UR5, 0x400 ;  /* 0x0000040000057882 */ /* 0x000fe20000000000 */
[----:B------:R-:W-:Y:S02]  /*0150*/  UIADD3 UR4, UPT, UPT, UR10, 0xf, URZ ;  /* 0x0000000f0a047890 */ /* 0x000fe4000fffe0ff */
[----:B------:R-:W2:Y:S01]  /*0160*/  LDC R12, c[0x0][0x3a0] ;  /* 0x0000e800ff0c7b82 */ /* 0x000ea20000000800 */
[----:B------:R-:W-:Y:S02]  /*0170*/  UIADD3 UR6, UPT, UPT, UR5, 0x400, URZ ;  /* 0x0000040005067890 */ /* 0x000fe4000fffe0ff */
[----:B------:R-:W-:Y:S01]  /*0180*/  USHF.R.U32.HI UR4, URZ, 0x4, UR4 ;  /* 0x00000004ff047899 */ /* 0x000fe20008011604 */
[----:B------:R-:W3:Y:S03]  /*0190*/  LDCU UR12, c[0x0][0x39c] ;  /* 0x00007380ff0c77ac */ /* 0x000ee60008000800 */
[----:B------:R-:W-:Y:S01]  /*01a0*/  UIADD3 UR4, UPT, UPT, -UR4, URZ, URZ ;  /* 0x000000ff04047290 */ /* 0x000fe2000fffe1ff */
[----:B-1----:R-:W-:Y:S01]  /*01b0*/  IMAD R17, R0, UR11, R3 ;  /* 0x0000000b00117c24 */ /* 0x002fe2000f8e0203 */
[----:B0-----:R-:W-:-:S02]  /*01c0*/  ULEA UR5, UR7, UR5, 0x18 ;  /* 0x0000000507057291 */ /* 0x001fc4000f8ec0ff */
[----:B------:R-:W-:-:S04]  /*01d0*/  ULEA UR6, UR7, UR6, 0x18 ;  /* 0x0000000607067291 */ /* 0x000fc8000f8ec0ff */
[C---:B------:R-:W-:Y:S02]  /*01e0*/  LEA R16, R19.reuse, UR5, 0x2 ;  /* 0x0000000513107c11 */ /* 0x040fe4000f8e10ff */
[----:B------:R-:W-:Y:S02]  /*01f0*/  LEA R18, R0, UR5, 0x6 ;  /* 0x0000000500127c11 */ /* 0x000fe4000f8e30ff */
[----:B------:R-:W-:Y:S02]  /*0200*/  LEA R19, R19, UR6, 0x2 ;  /* 0x0000000613137c11 */ /* 0x000fe4000f8e10ff */
[----:B---3--:R-:W-:-:S07]  /*0210*/  LEA R15, R13, UR6, 0x2 ;  /* 0x000000060d0f7c11 */ /* 0x008fce000f8e10ff */
.L_x_16:
[----:B------:R-:W-:Y:S01]  /*0220*/  ISETP.GE.U32.AND P0, PT, R13, UR12, PT ;  /* 0x0000000c0d007c0c */ /* 0x000fe2000bf06070 */
[----:B------:R-:W-:Y:S01]  /*0230*/  HFMA2 R22, -RZ, RZ, 0, 0 ;  /* 0x00000000ff167431 */ /* 0x000fe200000001ff */
[----:B------:R-:W-:Y:S02]  /*0240*/  ISETP.GE.U32.AND P1, PT, R0, UR12, PT ;  /* 0x0000000c00007c0c */ /* 0x000fe4000bf26070 */
[----:B------:R-:W-:-:S09]  /*0250*/  MOV R29, RZ ;  /* 0x000000ff001d7202 */ /* 0x000fd20000000f00 */
[----:B------:R-:W0:Y:S08]  /*0260*/  @!P0 LDC.64 R6, c[0x0][0x380] ;  /* 0x0000e000ff068b82 */ /* 0x000e300000000a00 */
[----:B------:R-:W1:Y:S01]  /*0270*/  @!P1 LDC.64 R4, c[0x0][0x388] ;  /* 0x0000e200ff049b82 */ /* 0x000e620000000a00 */
[----:B0-----:R-:W-:-:S05]  /*0280*/  @!P0 IMAD.WIDE.U32 R6, R14, 0x4, R6 ;  /* 0x000000040e068825 */ /* 0x001fca00078e0006 */
[----:B------:R-:W3:Y:S01]  /*0290*/  @!P0 LDG.E R29, desc[UR8][R6.64] ;  /* 0x00000008061d8981 */ /* 0x000ee2000c1e1900 */
[----:B-1----:R-:W-:-:S05]  /*02a0*/  @!P1 IMAD.WIDE.U32 R24, R17, 0x4, R4 ;  /* 0x0000000411189825 */ /* 0x002fca00078e0004 */
[----:B------:R-:W4:Y:S01]  /*02b0*/  @!P1 LDG.E R22, desc[UR8][R24.64] ;  /* 0x0000000818169981 */ /* 0x000f22000c1e1900 */
[----:B------:R-:W-:-:S04]  /*02c0*/  UIADD3 UR4, UPT, UPT, UR4, 0x1, URZ ;  /* 0x0000000104047890 */ /* 0x000fc8000fffe0ff */
[----:B------:R-:W-:Y:S01]  /*02d0*/  UISETP.NE.AND UP0, UPT, UR4, URZ, UPT ;  /* 0x000000ff0400728c */ /* 0x000fe2000bf05270 */
[----:B------:R-:W-:Y:S02]  /*02e0*/  IADD3 R0, PT, PT, R0, 0x10, RZ ;  /* 0x0000001000007810 */ /* 0x000fe40007ffe0ff */
[----:B------:R-:W-:Y:S02]  /*02f0*/  IADD3 R13, PT, PT, R13, 0x10, RZ ;  /* 0x000000100d0d7810 */ /* 0x000fe40007ffe0ff */
[----:B------:R-:W-:Y:S02]  /*0300*/  IADD3 R14, PT, PT, R14, 0x10, RZ ;  /* 0x000000100e0e7810 */ /* 0x000fe40007ffe0ff */
[----:B--2---:R-:W-:Y:S01]  /*0310*/  LEA R17, R12, R17, 0x4 ;  /* 0x000000110c117211 */ /* 0x004fe200078e20ff */
[----:B---3--:R-:W-:Y:S04]  /*0320*/  STS [R16], R29 ;  /* 0x0000001d10007388 */ /* 0x008fe80000000800 */
[----:B----4-:R-:W-:Y:S01]  /*0330*/  STS [R19], R22 ;  /* 0x0000001613007388 */ /* 0x010fe20000000800 */
[----:B------:R-:W-:Y:S06]  /*0340*/  BAR.SYNC.DEFER_BLOCKING 0x0 ;  /* 0x0000000000007b1d */ /* 0x000fec0000010000 */
[----:B------:R-:W-:Y:S04]  /*0350*/  LDS R28, [R15] ;  /* 0x000000000f1c7984 */ /* 0x000fe80000000800 */
[----:B------:R-:W0:Y:S04]  /*0360*/  LDS.128 R8, [R18] ;  /* 0x0000000012087984 */ /* 0x000e280000000c00 */
[----:B------:R-:W1:Y:S04]  /*0370*/  LDS R29, [R15+0x40] ;  /* 0x000040000f1d7984 */ /* 0x000e680000000800 */
[----:B------:R-:W2:Y:S04]  /*0380*/  LDS R27, [R15+0x80] ;  /* 0x000080000f1b7984 */ /* 0x000ea80000000800 */
[----:B------:R-:W3:Y:S04]  /*0390*/  LDS R26, [R15+0xc0] ;  /* 0x0000c0000f1a7984 */ /* 0x000ee80000000800 */
[----:B------:R-:W-:Y:S04]  /*03a0*/  LDS R23, [R15+0x100] ;  /* 0x000100000f177984 */ /* 0x000fe80000000800 */
[----:B------:R-:W4:Y:S04]  /*03b0*/  LDS.128 R4, [R18+0x10] ;  /* 0x0000100012047984 */ /* 0x000f280000000c00 */
[----:B------:R-:W5:Y:S04]  /*03c0*/  LDS R20, [R15+0x140] ;  /* 0x000140000f147984 */ /* 0x000f680000000800 */
[----:B------:R-:W5:Y:S04]  /*03d0*/  LDS R25, [R15+0x180] ;  /* 0x000180000f197984 */ /* 0x000f680000000800 */
[----:B------:R-:W5:Y:S04]  /*03e0*/  LDS R22, [R15+0x1c0] ;  /* 0x0001c0000f167984 */ /* 0x000f680000000800 */
[----:B------:R-:W-:Y:S01]  /*03f0*/  LDS R24, [R15+0x240] ;  /* 0x000240000f187984 */ /* 0x000fe20000000800 */
[----:B0-----:R-:W-:-:S03]  /*0400*/  FFMA R8, R8, R28, R21 ;  /* 0x0000001c08087223 */ /* 0x001fc60000000015 */
[----:B------:R-:W-:Y:S01]  /*0410*/  LDS R21, [R15+0x200] ;  /* 0x000200000f157984 */ /* 0x000fe20000000800 */
[----:B-1----:R-:W-:-:S04]  /*0420*/  FFMA R8, R29, R9, R8 ;  /* 0x000000091d087223 */ /* 0x002fc80000000008 */
[----:B--2---:R-:W-:-:S04]  /*0430*/  FFMA R27, R27, R10, R8 ;  /* 0x0000000a1b1b7223 */ /* 0x004fc80000000008 */
[----:B---3--:R-:W-:Y:S02]  /*0440*/  FFMA R27, R26, R11, R27 ;  /* 0x0000000b1a1b7223 */ /* 0x008fe4000000001b */
[----:B------:R-:W0:Y:S02]  /*0450*/  LDS.128 R8, [R18+0x20] ;  /* 0x0000200012087984 */ /* 0x000e240000000c00 */
[----:B----4-:R-:W-:-:S04]  /*0460*/  FFMA R23, R4, R23, R27 ;  /* 0x0000001704177223 */ /* 0x010fc8000000001b */
[----:B-----5:R-:W-:Y:S02]  /*0470*/  FFMA R20, R20, R5, R23 ;  /* 0x0000000514147223 */ /* 0x020fe40000000017 */
[----:B------:R-:W1:Y:S02]  /*0480*/  LDS R23, [R15+0x280] ;  /* 0x000280000f177984 */ /* 0x000e640000000800 */
[----:B------:R-:W-:Y:S02]  /*0490*/  FFMA R25, R25, R6, R20 ;  /* 0x0000000619197223 */ /* 0x000fe40000000014 */
[----:B------:R-:W2:Y:S02]  /*04a0*/  LDS R20, [R15+0x2c0] ;  /* 0x0002c0000f147984 */ /* 0x000ea40000000800 */
[----:B------:R-:W-:Y:S02]  /*04b0*/  FFMA R27, R22, R7, R25 ;  /* 0x00000007161b7223 */ /* 0x000fe40000000019 */
[----:B------:R-:W-:Y:S04]  /*04c0*/  LDS R25, [R15+0x300] ;  /* 0x000300000f197984 */ /* 0x000fe80000000800 */
[----:B------:R-:W3:Y:S04]  /*04d0*/  LDS.128 R4, [R18+0x30] ;  /* 0x0000300012047984 */ /* 0x000ee80000000c00 */
[----:B------:R-:W4:Y:S01]  /*04e0*/  LDS R22, [R15+0x340] ;  /* 0x000340000f167984 */ /* 0x000f220000000800 */
[----:B0-----:R-:W-:-:S03]  /*04f0*/  FFMA R27, R8, R21, R27 ;  /* 0x00000015081b7223 */ /* 0x001fc6000000001b */
[----:B------:R-:W0:Y:S04]  /*0500*/  LDS R21, [R15+0x380] ;  /* 0x000380000f157984 */ /* 0x000e280000000800 */
[----:B------:R-:W5:Y:S01]  /*0510*/  LDS R8, [R15+0x3c0] ;  /* 0x0003c0000f087984 */ /* 0x000f620000000800 */
[----:B------:R-:W-:-:S04]  /*0520*/  FFMA R24, R24, R9, R27 ;  /* 0x0000000918187223 */ /* 0x000fc8000000001b */
[----:B-1----:R-:W-:-:S04]  /*0530*/  FFMA R23, R23, R10, R24 ;  /* 0x0000000a17177223 */ /* 0x002fc80000000018 */
[----:B--2---:R-:W-:-:S04]  /*0540*/  FFMA R11, R20, R11, R23 ;  /* 0x0000000b140b7223 */ /* 0x004fc80000000017 */
[----:B---3--:R-:W-:-:S04]  /*0550*/  FFMA R11, R4, R25, R11 ;  /* 0x00000019040b7223 */ /* 0x008fc8000000000b */
[----:B----4-:R-:W-:-:S04]  /*0560*/  FFMA R22, R22, R5, R11 ;  /* 0x0000000516167223 */ /* 0x010fc8000000000b */
[----:B0-----:R-:W-:-:S04]  /*0570*/  FFMA R21, R21, R6, R22 ;  /* 0x0000000615157223 */ /* 0x001fc80000000016 */
[----:B-----5:R-:W-:Y:S01]  /*0580*/  FFMA R21, R8, R7, R21 ;  /* 0x0000000708157223 */ /* 0x020fe20000000015 */
[----:B------:R-:W-:Y:S06]  /*0590*/  BAR.SYNC.DEFER_BLOCKING 0x0 ;  /* 0x0000000000007b1d */ /* 0x000fec0000010000 */
[----:B------:R-:W-:Y:S05]  /*05a0*/  BRA.U UP0, `(.L_x_16) ;  /* 0xfffffffd001c7547 */ /* 0x000fea000b83ffff */
.L_x_15:
        /* <DEDUP_REMOVED lines=9> */
.L_x_17:
        /* <DEDUP_REMOVED lines=12> */
.L_x_29:


//--------------------- .text._Z12_matrixMulShPKfS0_Pfiii --------------------------
	.section	.text._Z12_matrixMulShPKfS0_Pfiii,"ax",@progbits
	.align	128
        .global         _Z12_matrixMulShPKfS0_Pfiii
        .type           _Z12_matrixMulShPKfS0_Pfiii,@function
        .size           _Z12_matrixMulShPKfS0_Pfiii,(.L_x_30 - _Z12_matrixMulShPKfS0_Pfiii)
        .other          _Z12_matrixMulShPKfS0_Pfiii,@"STO_CUDA_ENTRY STV_DEFAULT"
_Z12_matrixMulShPKfS0_Pfiii:
.text._Z12_matrixMulShPKfS0_Pfiii:
        /* <DEDUP_REMOVED lines=34> */
.L_x_19:
        /* <DEDUP_REMOVED lines=57> */
.L_x_18:
        /* <DEDUP_REMOVED lines=9> */
.L_x_20:
        /* <DEDUP_REMOVED lines=12> */
.L_x_30:


//--------------------- .text._Z10_matrixMulPKfS0_Pfiii --------------------------
	.section	.text._Z10_matrixMulPKfS0_Pfiii,"ax",@progbits
	.align	128
        .global         _Z10_matrixMulPKfS0_Pfiii
        .type           _Z10_matrixMulPKfS0_Pfiii,@function
        .size           _Z10_matrixMulPKfS0_Pfiii,(.L_x_31 - _Z10_matrixMulPKfS0_Pfiii)
        .other          _Z10_matrixMulPKfS0_Pfiii,@"STO_CUDA_ENTRY STV_DEFAULT"
_Z10_matrixMulPKfS0_Pfiii:
.text._Z10_matrixMulPKfS0_Pfiii:
[----:B------:R-:W-:Y:S08]  /*0000*/  LDC R1, c[0x0][0x37c] ;  /* 0x0000df00ff017b82 */ /* 0x000ff00000000800 */
[----:B------:R-:W0:Y:S01]  /*0010*/  LDC R0, c[0x0][0x3a0] ;  /* 0x0000e800ff007b82 */ /* 0x000e220000000800 */
[----:B------:R-:W1:Y:S01]  /*0020*/  S2R R7, SR_CTAID.X ;  /* 0x0000000000077919 */ /* 0x000e620000002500 */
[----:B------:R-:W1:Y:S01]  /*0030*/  LDCU UR4, c[0x0][0x360] ;  /* 0x00006c00ff0477ac */ /* 0x000e620008000800 */
[----:B------:R-:W1:Y:S01]  /*0040*/  S2R R6, SR_TID.X ;  /* 0x0000000000067919 */ /* 0x000e620000002100 */
[----:B0-----:R-:W-:-:S04]  /*0050*/  IABS R8, R0 ;  /* 0x0000000000087213 */ /* 0x001fc80000000000 */
[----:B------:R-:W0:Y:S01]  /*0060*/  I2F.RP R4, R8 ;  /* 0x0000000800047306 */ /* 0x000e220000209400 */
[----:B-1----:R-:W-:-:S07]  /*0070*/  IMAD R7, R7, UR4, R6 ;  /* 0x0000000407077c24 */ /* 0x002fce000f8e0206 */
[----:B0-----:R-:W0:Y:S02]  /*0080*/  MUFU.RCP R4, R4 ;  /* 0x0000000400047308 */ /* 0x001e240000001000 */
[----:B0-----:R-:W-:Y:S02]  /*0090*/  IADD3 R2, PT, PT, R4, 0xffffffe, RZ ;  /* 0x0ffffffe04027810 */ /* 0x001fe40007ffe0ff */
[----:B------:R-:W-:-:S04]  /*00a0*/  IABS R4, R7 ;  /* 0x0000000700047213 */ /* 0x000fc80000000000 */
[----:B------:R0:W1:Y:S02]  /*00b0*/  F2I.FTZ.U32.TRUNC.NTZ R3, R2 ;  /* 0x0000000200037305 */ /* 0x000064000021f000 */
[----:B0-----:R-:W-:Y:S01]  /*00c0*/  HFMA2 R2, -RZ, RZ, 0, 0 ;  /* 0x00000000ff027431 */ /* 0x001fe200000001ff */
[----:B-1----:R-:W-:-:S05]  /*00d0*/  IADD3 R5, PT, PT, RZ, -R3, RZ ;  /* 0x80000003ff057210 */ /* 0x002fca0007ffe0ff */
[----:B------:R-:W-:-:S04]  /*00e0*/  IMAD R5, R5, R8, RZ ;  /* 0x0000000805057224 */ /* 0x000fc800078e02ff */
[----:B------:R-:W-:-:S06]  /*00f0*/  IMAD.HI.U32 R3, R3, R5, R2 ;  /* 0x0000000503037227 */ /* 0x000fcc00078e0002 */
[----:B------:R-:W-:-:S05]  /*0100*/  IMAD.HI.U32 R2, R3, R4, RZ ;  /* 0x0000000403027227 */ /* 0x000fca00078e00ff */
[----:B------:R-:W-:-:S05]  /*0110*/  IADD3 R3, PT, PT, -R2, RZ, RZ ;  /* 0x000000ff02037210 */ /* 0x000fca0007ffe1ff */
[C---:B------:R-:W-:Y:S02]  /*0120*/  IMAD R3, R8.reuse, R3, R4 ;  /* 0x0000000308037224 */ /* 0x040fe400078e0204 */
[----:B------:R-:W0:Y:S03]  /*0130*/  LDC.64 R4, c[0x0][0x398] ;  /* 0x0000e600ff047b82 */ /* 0x000e260000000a00 */
[----:B------:R-:W-:-:S13]  /*0140*/  ISETP.GT.U32.AND P2, PT, R8, R3, PT ;  /* 0x000000030800720c */ /* 0x000fda0003f44070 */
[-C--:B------:R-:W-:Y:S02]  /*0150*/  @!P2 IADD3 R3, PT, PT, R3, -R8.reuse, RZ ;  /* 0x800000080303a210 */ /* 0x080fe40007ffe0ff */
[----:B------:R-:W-:Y:S02]  /*0160*/  @!P2 IADD3 R2, PT, PT, R2, 0x1, RZ ;  /* 0x000000010202a810 */ /* 0x000fe40007ffe0ff */
[----:B------:R-:W-:Y:S02]  /*0170*/  ISETP.GE.U32.AND P0, PT, R3, R8, PT ;  /* 0x000000080300720c */ /* 0x000fe40003f06070 */
[----:B------:R-:W-:Y:S02]  /*0180*/  LOP3.LUT R3, R7, R0, RZ, 0x3c, !PT ;  /* 0x0000000007037212 */ /* 0x000fe400078e3cff */
[----:B------:R-:W-:Y:S02]  /*0190*/  ISETP.NE.AND P2, PT, R0, RZ, PT ;  /* 0x000000ff0000720c */ /* 0x000fe40003f45270 */
[----:B------:R-:W-:-:S07]  /*01a0*/  ISETP.GE.AND P1, PT, R3, RZ, PT ;  /* 0x000000ff0300720c */ /* 0x000fce0003f26270 */
[----:B------:R-:W-:-:S06]  /*01b0*/  @P0 IADD3 R2, PT, PT, R2, 0x1, RZ ;  /* 0x0000000102020810 */ /* 0x000fcc0007ffe0ff */
[----:B------:R-:W-:Y:S02]  /*01c0*/  @!P1 IADD3 R2, PT, PT, -R2, RZ, RZ ;  /* 0x000000ff02029210 */ /* 0x000fe40007ffe1ff */
[----:B------:R-:W-:-:S04]  /*01d0*/  @!P2 LOP3.LUT R2, RZ, R0, RZ, 0x33, !PT ;  /* 0x00000000ff02a212 */ /* 0x000fc800078e33ff */
[----:B------:R-:W-:-:S05]  /*01e0*/  IADD3 R3, PT, PT, -R2, RZ, RZ ;  /* 0x000000ff02037210 */ /* 0x000fca0007ffe1ff */
[----:B------:R-:W-:-:S05]  /*01f0*/  IMAD R3, R0, R3, R7 ;  /* 0x0000000300037224 */ /* 0x000fca00078e0207 */
[----:B------:R-:W-:-:S04]  /*0200*/  ISETP.GE.U32.AND P0, PT, R3, R0, PT ;  /* 0x000000000300720c */ /* 0x000fc80003f06070 */
[----:B0-----:R-:W-:-:S04]  /*0210*/  ISETP.GE.U32.OR P0, PT, R2, R4, P0 ;  /* 0x000000040200720c */ /* 0x001fc80000706470 */
[----:B------:R-:W-:-:S13]  /*0220*/  ISETP.LT.OR P0, PT, R5, 0x1, P0 ;  /* 0x000000010500780c */ /* 0x000fda0000701670 */
[----:B------:R-:W-:Y:S05]  /*0230*/  @P0 EXIT ;  /* 0x000000000000094d */ /* 0x000fea0003800000 */
[----:B------:R-:W0:Y:S01]  /*0240*/  LDC.64 R14, c[0x0][0x390] ;  /* 0x0000e400ff0e7b82 */ /* 0x000e220000000a00 */
[----:B------:R-:W1:Y:S01]  /*0250*/  LDCU.64 UR4, c[0x0][0x358] ;  /* 0x00006b00ff0477ac */ /* 0x000e620008000a00 */
[C---:B------:R-:W-:Y:S01]  /*0260*/  ISETP.GE.U32.AND P0, PT, R5.reuse, 0x8, PT ;  /* 0x000000080500780c */ /* 0x040fe20003f06070 */
[----:B------:R-:W-:Y:S01]  /*0270*/  IMAD R7, R2, R0, R3 ;  /* 0x0000000002077224 */ /* 0x000fe200078e0203 */
[----:B------:R-:W-:Y:S02]  /*0280*/  LOP3.LUT R4, R5, 0x7, RZ, 0xc0, !PT ;  /* 0x0000000705047812 */ /* 0x000fe400078ec0ff */
[----:B------:R-:W-:Y:S02]  /*0290*/  MOV R6, RZ ;  /* 0x000000ff00067202 */ /* 0x000fe40000000f00 */
[----:B------:R-:W-:Y:S01]  /*02a0*/  ISETP.NE.AND P1, PT, R4, RZ, PT ;  /* 0x000000ff0400720c */ /* 0x000fe20003f25270 */
[----:B0-----:R-:W-:-:S05]  /*02b0*/  IMAD.WIDE.U32 R14, R7, 0x4, R14 ;  /* 0x00000004070e7825 */ /* 0x001fca00078e000e */
[----:B-1----:R0:W5:Y:S01]  /*02c0*/  LDG.E R24, desc[UR4][R14.64] ;  /* 0x000000040e187981 */ /* 0x002162000c1e1900 */
[----:B------:R-:W-:Y:S06]  /*02d0*/  @!P0 BRA `(.L_x_21) ;  /* 0x0000000400408947 */ /* 0x000fec0003800000 */
[----:B------:R-:W-:Y:S01]  /*02e0*/  LOP3.LUT R6, R5, 0x7ffffff8, RZ, 0xc0, !PT ;  /* 0x7ffffff805067812 */ /* 0x000fe200078ec0ff */
[C-C-:B------:R-:W-:Y:S01]  /*02f0*/  IMAD R11, R0.reuse, 0x3, R3.reuse ;  /* 0x00000003000b7824 */ /* 0x140fe200078e0203 */
[----:B------:R-:W-:Y:S01]  /*0300*/  IADD3 R10, PT, PT, R3, R0, RZ ;  /* 0x00000000030a7210 */ /* 0x000fe20007ffe0ff */
[C-C-:B------:R-:W-:Y:S01]  /*0310*/  IMAD R25, R0.reuse, 0x5, R3.reuse ;  /* 0x0000000500197824 */ /* 0x140fe200078e0203 */
[CC--:B------:R-:W-:Y:S01]  /*0320*/  LEA R9, R0.reuse, R3.reuse, 0x1 ;  /* 0x0000000300097211 */ /* 0x0c0fe200078e08ff */
[C-C-:B------:R-:W-:Y:S01]  /*0330*/  IMAD R27, R0.reuse, 0x6, R3.reuse ;  /* 0x00000006001b7824 */ /* 0x140fe200078e0203 */
[CC--:B------:R-:W-:Y:S01]  /*0340*/  LEA R13, R0.reuse, R3.reuse, 0x2 ;  /* 0x00000003000d7211 */ /* 0x0c0fe200078e10ff */
[----:B------:R-:W-:Y:S01]  /*0350*/  IMAD R29, R0, 0x7, R3 ;  /* 0x00000007001d7824 */ /* 0x000fe200078e0203 */
[----:B------:R-:W-:Y:S01]  /*0360*/  MOV R8, R3 ;  /* 0x0000000300087202 */ /* 0x000fe20000000f00 */
[----:B------:R-:W-:Y:S01]  /*0370*/  IMAD R12, R2, R5, 0x3 ;  /* 0x00000003020c7424 */ /* 0x000fe200078e0205 */
[----:B------:R-:W-:-:S07]  /*0380*/  IADD3 R7, PT, PT, -R6, RZ, RZ ;  /* 0x000000ff06077210 */ /* 0x000fce0007ffe1ff */
.L_x_22:
[----:B------:R-:W1:Y:S01]  /*0390*/  LDC.64 R18, c[0x0][0x380] ;  /* 0x0000e000ff127b82 */ /* 0x000e620000000a00 */
[----:B------:R-:W-:-:S07]  /*03a0*/  IADD3 R21, PT, PT, R12, -0x3, RZ ;  /* 0xfffffffd0c157810 */ /* 0x000fce0007ffe0ff */
[----:B--2---:R-:W2:Y:S01]  /*03b0*/  LDC.64 R16, c[0x0][0x388] ;  /* 0x0000e200ff107b82 */ /* 0x004ea20000000a00 */
[----:B-1----:R-:W-:-:S06]  /*03c0*/  IMAD.WIDE.U32 R20, R21, 0x4, R18 ;  /* 0x0000000415147825 */ /* 0x002fcc00078e0012 */
[----:B------:R-:W3:Y:S01]  /*03d0*/  LDG.E R21, desc[UR4][R20.64] ;  /* 0x0000000414157981 */ /* 0x000ee2000c1e1900 */
[----:B--2---:R-:W-:-:S06]  /*03e0*/  IMAD.WIDE.U32 R22, R8, 0x4, R16 ;  /* 0x0000000408167825 */ /* 0x004fcc00078e0010 */
[----:B------:R-:W3:Y:S01]  /*03f0*/  LDG.E R22, desc[UR4][R22.64] ;  /* 0x0000000416167981 */ /* 0x000ee2000c1e1900 */
[----:B------:R-:W-:Y:S01]  /*0400*/  IADD3 R26, PT, PT, R12, -0x2, RZ ;  /* 0xfffffffe0c1a7810 */ /* 0x000fe20007ffe0ff */
[----:B---3-5:R-:W-:-:S04]  /*0410*/  FFMA R24, R21, R22, R24 ;  /* 0x0000001615187223 */ /* 0x028fc80000000018 */
[----:B------:R-:W-:-:S04]  /*0420*/  IMAD.WIDE.U32 R22, R26, 0x4, R18 ;  /* 0x000000041a167825 */ /* 0x000fc800078e0012 */
[--C-:B------:R-:W-:Y:S01]  /*0430*/  IMAD.WIDE.U32 R20, R10, 0x4, R16.reuse ;  /* 0x000000040a147825 */ /* 0x100fe200078e0010 */
[----:B------:R1:W-:Y:S04]  /*0440*/  STG.E desc[UR4][R14.64], R24 ;  /* 0x000000180e007986 */ /* 0x0003e8000c101904 */
[----:B------:R2:W3:Y:S04]  /*0450*/  LDG.E R26, desc[UR4][R22.64] ;  /* 0x00000004161a7981 */ /* 0x0004e8000c1e1900 */
[----:B------:R4:W3:Y:S01]  /*0460*/  LDG.E R28, desc[UR4][R20.64] ;  /* 0x00000004141c7981 */ /* 0x0008e2000c1e1900 */
[----:B--2---:R-:W-:Y:S01]  /*0470*/  IMAD.WIDE.U32 R22, R9, 0x4, R16 ;  /* 0x0000000409167825 */ /* 0x004fe200078e0010 */
[----:B----4-:R-:W-:-:S05]  /*0480*/  IADD3 R21, PT, PT, R12, -0x1, RZ ;  /* 0xffffffff0c157810 */ /* 0x010fca0007ffe0ff */
[----:B------:R-:W-:-:S04]  /*0490*/  IMAD.WIDE.U32 R20, R21, 0x4, R18 ;  /* 0x0000000415147825 */ /* 0x000fc800078e0012 */
[----:B---3--:R-:W-:-:S05]  /*04a0*/  FFMA R26, R26, R28, R24 ;  /* 0x0000001c1a1a7223 */ /* 0x008fca0000000018 */
[----:B------:R2:W-:Y:S04]  /*04b0*/  STG.E desc[UR4][R14.64], R26 ;  /* 0x0000001a0e007986 */ /* 0x0005e8000c101904 */
[----:B------:R3:W1:Y:S04]  /*04c0*/  LDG.E R28, desc[UR4][R20.64] ;  /* 0x00000004141c7981 */ /* 0x000668000c1e1900 */
[----:B------:R-:W1:Y:S01]  /*04d0*/  LDG.E R23, desc[UR4][R22.64] ;  /* 0x0000000416177981 */ /* 0x000e62000c1e1900 */
[----:B---3--:R-:W-:-:S04]  /*04e0*/  IMAD.WIDE.U32 R20, R11, 0x4, R16 ;  /* 0x000000040b147825 */ /* 0x008fc800078e0010 */
[----:B-1----:R-:W-:Y:S01]  /*04f0*/  FFMA R24, R28, R23, R26 ;  /* 0x000000171c187223 */ /* 0x002fe2000000001a */
[----:B------:R-:W-:-:S04]  /*0500*/  IMAD.WIDE.U32 R22, R12, 0x4, R18 ;  /* 0x000000040c167825 */ /* 0x000fc800078e0012 */
[----:B------:R1:W-:Y:S04]  /*0510*/  STG.E desc[UR4][R14.64], R24 ;  /* 0x000000180e007986 */ /* 0x0003e8000c101904 */
[----:B------:R3:W2:Y:S04]  /*0520*/  LDG.E R28, desc[UR4][R22.64] ;  /* 0x00000004161c7981 */ /* 0x0006a8000c1e1900 */
[----:B------:R-:W2:Y:S01]  /*0530*/  LDG.E R21, desc[UR4][R20.64] ;  /* 0x0000000414157981 */ /* 0x000ea2000c1e1900 */
[----:B---3--:R-:W-:Y:S01]  /*0540*/  IADD3 R23, PT, PT, R12, 0x1, RZ ;  /* 0x000000010c177810 */ /* 0x008fe20007ffe0ff */
[----:B--2---:R-:W-:-:S04]  /*0550*/  FFMA R26, R28, R21, R24 ;  /* 0x000000151c1a7223 */ /* 0x004fc80000000018 */
[----:B------:R-:W-:-:S04]  /*0560*/  IMAD.WIDE.U32 R20, R23, 0x4, R18 ;  /* 0x0000000417147825 */ /* 0x000fc800078e0012 */
[----:B------:R-:W-:Y:S01]  /*0570*/  IMAD.WIDE.U32 R22, R13, 0x4, R16 ;  /* 0x000000040d167825 */ /* 0x000fe200078e0010 */
[----:B------:R2:W-:Y:S04]  /*0580*/  STG.E desc[UR4][R14.64], R26 ;  /* 0x0000001a0e007986 */ /* 0x0005e8000c101904 */
[----:B------:R3:W1:Y:S04]  /*0590*/  LDG.E R28, desc[UR4][R20.64] ;  /* 0x00000004141c7981 */ /* 0x000668000c1e1900 */
[----:B------:R-:W1:Y:S01]  /*05a0*/  LDG.E R23, desc[UR4][R22.64] ;  /* 0x0000000416177981 */ /* 0x000e62000c1e1900 */
[----:B---3--:R-:W-:Y:S01]  /*05b0*/  IADD3 R21, PT, PT, R12, 0x2, RZ ;  /* 0x000000020c157810 */ /* 0x008fe20007ffe0ff */
[----:B-1----:R-:W-:-:S04]  /*05c0*/  FFMA R24, R28, R23, R26 ;  /* 0x000000171c187223 */ /* 0x002fc8000000001a */
[----:B------:R-:W-:-:S04]  /*05d0*/  IMAD.WIDE.U32 R22, R21, 0x4, R18 ;  /* 0x0000000415167825 */ /* 0x000fc800078e0012 */
[----:B------:R-:W-:Y:S01]  /*05e0*/  IMAD.WIDE.U32 R20, R25, 0x4, R16 ;  /* 0x0000000419147825 */ /* 0x000fe200078e0010 */
[----:B------:R1:W-:Y:S04]  /*05f0*/  STG.E desc[UR4][R14.64], R24 ;  /* 0x000000180e007986 */ /* 0x0003e8000c101904 */
[----:B------:R3:W2:Y:S04]  /*0600*/  LDG.E R28, desc[UR4][R22.64] ;  /* 0x00000004161c7981 */ /* 0x0006a8000c1e1900 */
[----:B------:R-:W2:Y:S01]  /*0610*/  LDG.E R21, desc[UR4][R20.64] ;  /* 0x0000000414157981 */ /* 0x000ea2000c1e1900 */
[----:B---3--:R-:W-:Y:S01]  /*0620*/  IADD3 R23, PT, PT, R12, 0x3, RZ ;  /* 0x000000030c177810 */ /* 0x008fe20007ffe0ff */
[----:B--2---:R-:W-:-:S04]  /*0630*/  FFMA R26, R28, R21, R24 ;  /* 0x000000151c1a7223 */ /* 0x004fc80000000018 */
[--C-:B------:R-:W-:Y:S01]  /*0640*/  IMAD.WIDE.U32 R20, R23, 0x4, R18.reuse ;  /* 0x0000000417147825 */ /* 0x100fe200078e0012 */
[----:B------:R-:W-:Y:S01]  /*0650*/  IADD3 R23, PT, PT, R12, 0x4, RZ ;  /* 0x000000040c177810 */ /* 0x000fe20007ffe0ff */
[----:B------:R2:W-:Y:S04]  /*0660*/  STG.E desc[UR4][R14.64], R26 ;  /* 0x0000001a0e007986 */ /* 0x0005e8000c101904 */
[----:B------:R-:W-:Y:S01]  /*0670*/  IMAD.WIDE.U32 R18, R23, 0x4, R18 ;  /* 0x0000000417127825 */ /* 0x000fe200078e0012 */
[----:B------:R-:W3:Y:S03]  /*0680*/  LDG.E R28, desc[UR4][R20.64] ;  /* 0x00000004141c7981 */ /* 0x000ee6000c1e1900 */
[----:B------:R-:W-:-:S06]  /*0690*/  IMAD.WIDE.U32 R22, R27, 0x4, R16 ;  /* 0x000000041b167825 */ /* 0x000fcc00078e0010 */
[----:B------:R-:W3:Y:S01]  /*06a0*/  LDG.E R23, desc[UR4][R22.64] ;  /* 0x0000000416177981 */ /* 0x000ee2000c1e1900 */
[----:B------:R-:W-:Y:S01]  /*06b0*/  IMAD.WIDE.U32 R16, R29, 0x4, R16 ;  /* 0x000000041d107825 */ /* 0x000fe200078e0010 */
[----:B------:R-:W-:-:S03]  /*06c0*/  IADD3 R7, PT, PT, R7, 0x8, RZ ;  /* 0x0000000807077810 */ /* 0x000fc60007ffe0ff */
[----:B---3--:R-:W-:-:S05]  /*06d0*/  FFMA R28, R28, R23, R26 ;  /* 0x000000171c1c7223 */ /* 0x008fca000000001a */
[----:B------:R2:W-:Y:S04]  /*06e0*/  STG.E desc[UR4][R14.64], R28 ;  /* 0x0000001c0e007986 */ /* 0x0005e8000c101904 */
[----:B------:R-:W1:Y:S04]  /*06f0*/  LDG.E R19, desc[UR4][R18.64] ;  /* 0x0000000412137981 */ /* 0x000e68000c1e1900 */
[----:B------:R-:W1:Y:S01]  /*0700*/  LDG.E R16, desc[UR4][R16.64] ;  /* 0x0000000410107981 */ /* 0x000e62000c1e1900 */
[----:B------:R-:W-:Y:S02]  /*0710*/  ISETP.NE.AND P0, PT, R7, RZ, PT ;  /* 0x000000ff0700720c */ /* 0x000fe40003f05270 */
[----:B------:R-:W-:-:S02]  /*0720*/  IADD3 R12, PT, PT, R12, 0x8, RZ ;  /* 0x000000080c0c7810 */ /* 0x000fc40007ffe0ff */
[C---:B------:R-:W-:Y:S02]  /*0730*/  LEA R10, R0.reuse, R10, 0x3 ;  /* 0x0000000a000a7211 */ /* 0x040fe400078e18ff */
[C---:B------:R-:W-:Y:S02]  /*0740*/  LEA R9, R0.reuse, R9, 0x3 ;  /* 0x0000000900097211 */ /* 0x040fe400078e18ff */
[C---:B------:R-:W-:Y:S02]  /*0750*/  LEA R11, R0.reuse, R11, 0x3 ;  /* 0x0000000b000b7211 */ /* 0x040fe400078e18ff */
[C---:B------:R-:W-:Y:S02]  /*0760*/  LEA R13, R0.reuse, R13, 0x3 ;  /* 0x0000000d000d7211 */ /* 0x040fe400078e18ff */
[C---:B------:R-:W-:Y:S02]  /*0770*/  LEA R25, R0.reuse, R25, 0x3 ;  /* 0x0000001900197211 */ /* 0x040fe400078e18ff */
[----:B------:R-:W-:-:S02]  /*0780*/  LEA R27, R0, R27, 0x3 ;  /* 0x0000001b001b7211 */ /* 0x000fc400078e18ff */
[C---:B------:R-:W-:Y:S02]  /*0790*/  LEA R29, R0.reuse, R29, 0x3 ;  /* 0x0000001d001d7211 */ /* 0x040fe400078e18ff */
[----:B------:R-:W-:Y:S01]  /*07a0*/  LEA R8, R0, R8, 0x3 ;  /* 0x0000000800087211 */ /* 0x000fe200078e18ff */
[----:B-1----:R-:W-:-:S05]  /*07b0*/  FFMA R24, R19, R16, R28 ;  /* 0x0000001013187223 */ /* 0x002fca000000001c */
[----:B------:R2:W-:Y:S01]  /*07c0*/  STG.E desc[UR4][R14.64], R24 ;  /* 0x000000180e007986 */ /* 0x0005e2000c101904 */
[----:B------:R-:W-:Y:S05]  /*07d0*/  @P0 BRA `(.L_x_22) ;  /* 0xfffffff800ec0947 */ /* 0x000fea000383ffff */
.L_x_21:
[----:B------:R-:W-:Y:S05]  /*07e0*/  @!P1 EXIT ;  /* 0x000000000000994d */ /* 0x000fea0003800000 */
[----:B------:R-:W-:Y:S02]  /*07f0*/  ISETP.GE.U32.AND P0, PT, R4, 0x4, PT ;  /* 0x000000040400780c */ /* 0x000fe40003f06070 */
[----:B------:R-:W-:-:S04]  /*0800*/  LOP3.LUT R22, R5, 0x3, RZ, 0xc0, !PT ;  /* 0x0000000305167812 */ /* 0x000fc800078ec0ff */
[----:B------:R-:W-:-:S07]  /*0810*/  ISETP.NE.AND P1, PT, R22, RZ, PT ;  /* 0x000000ff1600720c */ /* 0x000fce0003f25270 */
[----:B------:R-:W-:Y:S06]  /*0820*/  @!P0 BRA `(.L_x_23) ;  /* 0x00000000008c8947 */ /* 0x000fec0003800000 */
[----:B------:R-:W1:Y:S01]  /*0830*/  LDC.64 R10, c[0x0][0x380] ;  /* 0x0000e000ff0a7b82 */ /* 0x000e620000000a00 */
[----:B------:R-:W-:Y:S02]  /*0840*/  IMAD R7, R2, R5, R6 ;  /* 0x0000000502077224 */ /* 0x000fe400078e0206 */
[----:B------:R-:W-:-:S05]  /*0850*/  IMAD R17, R6, R0, R3 ;  /* 0x0000000006117224 */ /* 0x000fca00078e0203 */
[----:B------:R-:W3:Y:S01]  /*0860*/  LDC.64 R8, c[0x0][0x388] ;  /* 0x0000e200ff087b82 */ /* 0x000ee20000000a00 */
[----:B-1----:R-:W-:-:S06]  /*0870*/  IMAD.WIDE.U32 R18, R7, 0x4, R10 ;  /* 0x0000000407127825 */ /* 0x002fcc00078e000a */
[----:B------:R-:W4:Y:S01]  /*0880*/  LDG.E R19, desc[UR4][R18.64] ;  /* 0x0000000412137981 */ /* 0x000f22000c1e1900 */
[----:B---3--:R-:W-:-:S06]  /*0890*/  IMAD.WIDE.U32 R12, R17, 0x4, R8 ;  /* 0x00000004110c7825 */ /* 0x008fcc00078e0008 */
[----:B------:R-:W4:Y:S01]  /*08a0*/  LDG.E R12, desc[UR4][R12.64] ;  /* 0x000000040c0c7981 */ /* 0x000f22000c1e1900 */
[----:B------:R-:W-:Y:S02]  /*08b0*/  IADD3 R21, PT, PT, R7, 0x1, RZ ;  /* 0x0000000107157810 */ /* 0x000fe40007ffe0ff */
[----:B------:R-:W-:-:S03]  /*08c0*/  IADD3 R25, PT, PT, R17, R0, RZ ;  /* 0x0000000011197210 */ /* 0x000fc60007ffe0ff */
[----:B------:R-:W-:-:S04]  /*08d0*/  IMAD.WIDE.U32 R20, R21, 0x4, R10 ;  /* 0x0000000415147825 */ /* 0x000fc800078e000a */
[----:B------:R-:W-:-:S04]  /*08e0*/  IMAD.WIDE.U32 R16, R25, 0x4, R8 ;  /* 0x0000000419107825 */ /* 0x000fc800078e0008 */
[----:B----45:R-:W-:-:S05]  /*08f0*/  FFMA R23, R19, R12, R24 ;  /* 0x0000000c13177223 */ /* 0x030fca0000000018 */
[----:B------:R1:W-:Y:S04]  /*0900*/  STG.E desc[UR4][R14.64], R23 ;  /* 0x000000170e007986 */ /* 0x0003e8000c101904 */
[----:B------:R-:W3:Y:S04]  /*0910*/  LDG.E R20, desc[UR4][R20.64] ;  /* 0x0000000414147981 */ /* 0x000ee8000c1e1900 */
[----:B------:R-:W3:Y:S01]  /*0920*/  LDG.E R16, desc[UR4][R16.64] ;  /* 0x0000000410107981 */ /* 0x000ee2000c1e1900 */
[----:B------:R-:W-:Y:S02]  /*0930*/  IADD3 R27, PT, PT, R7, 0x2, RZ ;  /* 0x00000002071b7810 */ /* 0x000fe40007ffe0ff */
[----:B------:R-:W-:-:S03]  /*0940*/  IADD3 R29, PT, PT, R25, R0, RZ ;  /* 0x00000000191d7210 */ /* 0x000fc60007ffe0ff */
[----:B------:R-:W-:-:S04]  /*0950*/  IMAD.WIDE.U32 R18, R27, 0x4, R10 ;  /* 0x000000041b127825 */ /* 0x000fc800078e000a */
[----:B------:R-:W-:-:S04]  /*0960*/  IMAD.WIDE.U32 R12, R29, 0x4, R8 ;  /* 0x000000041d0c7825 */ /* 0x000fc800078e0008 */
[----:B---3--:R-:W-:-:S05]  /*0970*/  FFMA R25, R20, R16, R23 ;  /* 0x0000001014197223 */ /* 0x008fca0000000017 */
[----:B------:R3:W-:Y:S04]  /*0980*/  STG.E desc[UR4][R14.64], R25 ;  /* 0x000000190e007986 */ /* 0x0007e8000c101904 */
[----:B------:R-:W4:Y:S04]  /*0990*/  LDG.E R18, desc[UR4][R18.64] ;  /* 0x0000000412127981 */ /* 0x000f28000c1e1900 */
[----:B------:R-:W4:Y:S01]  /*09a0*/  LDG.E R12, desc[UR4][R12.64] ;  /* 0x000000040c0c7981 */ /* 0x000f22000c1e1900 */
[----:B-1----:R-:W-:Y:S02]  /*09b0*/  IADD3 R23, PT, PT, R7, 0x3, RZ ;  /* 0x0000000307177810 */ /* 0x002fe40007ffe0ff */
[----:B------:R-:W-:-:S03]  /*09c0*/  IADD3 R29, PT, PT, R29, R0, RZ ;  /* 0x000000001d1d7210 */ /* 0x000fc60007ffe0ff */
[----:B------:R-:W-:-:S04]  /*09d0*/  IMAD.WIDE.U32 R10, R23, 0x4, R10 ;  /* 0x00000004170a7825 */ /* 0x000fc800078e000a */
[----:B------:R-:W-:-:S04]  /*09e0*/  IMAD.WIDE.U32 R8, R29, 0x4, R8 ;  /* 0x000000041d087825 */ /* 0x000fc800078e0008 */
[----:B----4-:R-:W-:-:S05]  /*09f0*/  FFMA R7, R18, R12, R25 ;  /* 0x0000000c12077223 */ /* 0x010fca0000000019 */
[----:B------:R3:W-:Y:S04]  /*0a00*/  STG.E desc[UR4][R14.64], R7 ;  /* 0x000000070e007986 */ /* 0x0007e8000c101904 */
[----:B------:R-:W2:Y:S04]  /*0a10*/  LDG.E R10, desc[UR4][R10.64] ;  /* 0x000000040a0a7981 */ /* 0x000ea8000c1e1900 */
[----:B------:R-:W2:Y:S01]  /*0a20*/  LDG.E R8, desc[UR4][R8.64] ;  /* 0x0000000408087981 */ /* 0x000ea2000c1e1900 */
[----:B------:R-:W-:Y:S01]  /*0a30*/  IADD3 R6, PT, PT, R6, 0x4, RZ ;  /* 0x0000000406067810 */ /* 0x000fe20007ffe0ff */
[----:B--2---:R-:W-:-:S05]  /*0a40*/  FFMA R24, R10, R8, R7 ;  /* 0x000000080a187223 */ /* 0x004fca0000000007 */
[----:B------:R3:W-:Y:S02]  /*0a50*/  STG.E desc[UR4][R14.64], R24 ;  /* 0x000000180e007986 */ /* 0x0007e4000c101904 */
.L_x_23:
[----:B------:R-:W-:Y:S05]  /*0a60*/  @!P1 EXIT ;  /* 0x000000000000994d */ /* 0x000fea0003800000 */
[----:B------:R-:W-:Y:S02]  /*0a70*/  ISETP.NE.AND P0, PT, R22, 0x1, PT ;  /* 0x000000011600780c */ /* 0x000fe40003f05270 */
[----:B------:R-:W-:-:S04]  /*0a80*/  LOP3.LUT R4, R5, 0x1, RZ, 0xc0, !PT ;  /* 0x0000000105047812 */ /* 0x000fc800078ec0ff */
[----:B------:R-:W-:-:S07]  /*0a90*/  ISETP.NE.U32.AND P1, PT, R4, 0x1, PT ;  /* 0x000000010400780c */ /* 0x000fce0003f25070 */
[----:B------:R-:W-:Y:S06]  /*0aa0*/  @!P0 BRA `(.L_x_24) ;  /* 0x00000000004c8947 */ /* 0x000fec0003800000 */
[----:B------:R-:W1:Y:S01]  /*0ab0*/  LDC.64 R10, c[0x0][0x380] ;  /* 0x0000e000ff0a7b82 */ /* 0x000e620000000a00 */
[----:B---3--:R-:W-:Y:S02]  /*0ac0*/  IMAD R7, R2, R5, R6 ;  /* 0x0000000502077224 */ /* 0x008fe400078e0206 */
        /* <DEDUP_REMOVED lines=12> */
[----:B------:R-:W2:Y:S04]  /*0b90*/  LDG.E R10, desc[UR4][R10.64] ;  /* 0x000000040a0a7981 */ /* 0x000ea8000c1e1900 */
[----:B------:R-:W2:Y:S01]  /*0ba0*/  LDG.E R8, desc[UR4][R8.64] ;  /* 0x0000000408087981 */ /* 0x000ea2000c1e1900 */
[----:B------:R-:W-:Y:S01]  /*0bb0*/  IADD3 R6, PT, PT, R6, 0x2, RZ ;  /* 0x0000000206067810 */ /* 0x000fe20007ffe0ff */
[----:B--2---:R-:W-:-:S05]  /*0bc0*/  FFMA R24, R10, R8, R7 ;  /* 0x000000080a187223 */ /* 0x004fca0000000007 */
[----:B------:R1:W-:Y:S02]  /*0bd0*/  STG.E desc[UR4][R14.64], R24 ;  /* 0x000000180e007986 */ /* 0x0003e4000c101904 */
.L_x_24:
[----:B------:R-:W-:Y:S05]  /*0be0*/  @P1 EXIT ;  /* 0x000000000000194d */ /* 0x000fea0003800000 */
[----:B------:R-:W4:Y:S01]  /*0bf0*/  LDC.64 R8, c[0x0][0x380] ;  /* 0x0000e000ff087b82 */ /* 0x000f220000000a00 */
[----:B------:R-:W-:Y:S02]  /*0c00*/  IMAD R5, R2, R5, R6 ;  /* 0x0000000502057224 */ /* 0x000fe400078e0206 */
[----:B-1-3--:R-:W-:-:S05]  /*0c10*/  IMAD R7, R6, R0, R3 ;  /* 0x0000000006077224 */ /* 0x00afca00078e0203 */
[----:B------:R-:W1:Y:S01]  /*0c20*/  LDC.64 R10, c[0x0][0x388] ;  /* 0x0000e200ff0a7b82 */ /* 0x000e620000000a00 */
[----:B----4-:R-:W-:-:S06]  /*0c30*/  IMAD.WIDE.U32 R2, R5, 0x4, R8 ;  /* 0x0000000405027825 */ /* 0x010fcc00078e0008 */
[----:B------:R-:W3:Y:S01]  /*0c40*/  LDG.E R3, desc[UR4][R2.64] ;  /* 0x0000000402037981 */ /* 0x000ee2000c1e1900 */
[----:B-1----:R-:W-:-:S06]  /*0c50*/  IMAD.WIDE.U32 R4, R7, 0x4, R10 ;  /* 0x0000000407047825 */ /* 0x002fcc00078e000a */
[----:B------:R-:W3:Y:S02]  /*0c60*/  LDG.E R4, desc[UR4][R4.64] ;  /* 0x0000000404047981 */ /* 0x000ee4000c1e1900 */
[----:B---3-5:R-:W-:-:S05]  /*0c70*/  FFMA R7, R3, R4, R24 ;  /* 0x0000000403077223 */ /* 0x028fca0000000018 */
[----:B------:R-:W-:Y:S01]  /*0c80*/  STG.E desc[UR4][R14.64], R7 ;  /* 0x000000070e007986 */ /* 0x000fe2000c101904 */
[----:B------:R-:W-:Y:S05]  /*0c90*/  EXIT ;  /* 0x000000000000794d */ /* 0x000fea0003800000 */
.L_x_25:
        /* <DEDUP_REMOVED lines=14> */
.L_x_31:


//--------------------- .nv.shared.reserved.0     --------------------------
	.section	.nv.shared.reserved.0,"aw",@nobits
	.weak		__nv_reservedSMEM_offset_0_alias
	.size		__nv_reservedSMEM_offset_0_alias, 0, 64
	.other		__nv_reservedSMEM_offset_0_alias,@"STO_CUDA_RESERVED_SHARED STV_DEFAULT"
__nv_reservedSMEM_offset_0_alias:
	.zero		0
	.zero		64


//--------------------- .nv.shared._Z16_matrixMulShBcPdPKfS0_Pfiii --------------------------
	.section	.nv.shared._Z16_matrixMulShBcPdPKfS0_Pfiii,"aw",@nobits
	.sectionflags	@""
	.align	4
.nv.shared._Z16_matrixMulShBcPdPKfS0_Pfiii:
	.zero		3200


//--------------------- .nv.shared._Z14_matrixMulShBcPKfS0_Pfiii --------------------------
	.section	.nv.shared._Z14_matrixMulShBcPKfS0_Pfiii,"aw",@nobits
	.sectionflags	@""
	.align	4
.nv.shared._Z14_matrixMulShBcPKfS0_Pfiii:
	.zero		3072


//--------------------- .nv.shared._Z12_matrixMulShPKfS0_Pfiii --------------------------
	.section	.nv.shared._Z12_matrixMulShPKfS0_Pfiii,"aw",@nobits
	.sectionflags	@""
	.align	4
.nv.shared._Z12_matrixMulShPKfS0_Pfiii:
	.zero		3072


//--------------------- .nv.constant0._Z14_matrixMulWmmaPK6__halfS1_Pfiiiff --------------------------
	.section	.nv.constant0._Z14_matrixMulWmmaPK6__halfS1_Pfiiiff,"a",@progbits
	.sectionflags	@""
	.align	4
.nv.constant0._Z14_matrixMulWmmaPK6__halfS1_Pfiiiff:
	.zero		940


//--------------------- .nv.constant0._Z8_fp2halfP6__halfPKfii --------------------------
	.section	.nv.constant0._Z8_fp2halfP6__halfPKfii,"a",@progbits
	.sectionflags	@""
	.align	4
.nv.constant0._Z8_fp2halfP6__halfPKfii:
	.zero		920


//--------------------- .nv.constant0._Z16_matrixMulShBcPdPKfS0_Pfiii --------------------------
	.section	.nv.constant0._Z16_matrixMulShBcPdPKfS0_Pfiii,"a",@progbits
	.sectionflags	@""
	.align	4
.nv.constant0._Z16_matrixMulShBcPdPKfS0_Pfiii:
	.zero		932


//--------------------- .nv.constant0._Z14_matrixMulShBcPKfS0_Pfiii --------------------------
	.section	.nv.constant0._Z14_matrixMulShBcPKfS0_Pfiii,"a",@progbits
	.sectionflags	@""
	.align	4
.nv.constant0._Z14_matrixMulShBcPKfS0_Pfiii:
	.zero		932


//--------------------- .nv.constant0._Z12_matrixMulShPKfS0_Pfiii --------------------------
	.section	.nv.constant0._Z12_matrixMulShPKfS0_Pfiii,"a",@progbits
	.sectionflags	@""
	.align	4
.nv.constant0._Z12_matrixMulShPKfS0_Pfiii:
	.zero		932


//--------------------- .nv.constant0._Z10_matrixMulPKfS0_Pfiii --------------------------
	.section	.nv.constant0._Z10_matrixMulPKfS0_Pfiii,"a",@progbits
	.sectionflags	@""
	.align	4
.nv.constant0._Z10_matrixMulPKfS0_Pfiii:
	.zero		932


//--------------------- SYMBOLS --------------------------

	.type		.nv.reservedSmem.offset0,@object
	.size		.nv.reservedSmem.offset0,0x4
	.type		.nv.reservedSmem.cap,@object
	.size		.nv.reservedSmem.cap,0x4
